	.headerflags	@"EF_CUDA_TEXMODE_UNIFIED EF_CUDA_64BIT_ADDRESS EF_CUDA_SM86 EF_CUDA_VIRTUAL_SM(EF_CUDA_SM86)"
	.elftype	@"ET_EXEC"


//--------------------- .nv.info                  --------------------------
	.section	.nv.info,"",@"SHT_CUDA_INFO"
	.align	4


	//----- nvinfo : EIATTR_REGCOUNT
	.align		4
        /*0000*/ 	.byte	0x04, 0x2f
        /*0002*/ 	.short	(.L_1 - .L_0)
	.align		4
.L_0:
        /*0004*/ 	.word	index@(triton_mm)
        /*0008*/ 	.word	0x00000080


	//----- nvinfo : EIATTR_MAX_STACK_SIZE
	.align		4
.L_1:
        /*000c*/ 	.byte	0x04, 0x23
        /*000e*/ 	.short	(.L_3 - .L_2)
	.align		4
.L_2:
        /*0010*/ 	.word	index@(triton_mm)
        /*0014*/ 	.word	0x00000000


	//----- nvinfo : EIATTR_MIN_STACK_SIZE
	.align		4
.L_3:
        /*0018*/ 	.byte	0x04, 0x12
        /*001a*/ 	.short	(.L_5 - .L_4)
	.align		4
.L_4:
        /*001c*/ 	.word	index@(triton_mm)
        /*0020*/ 	.word	0x00000000


	//----- nvinfo : EIATTR_FRAME_SIZE
	.align		4
.L_5:
        /*0024*/ 	.byte	0x04, 0x11
        /*0026*/ 	.short	(.L_7 - .L_6)
	.align		4
.L_6:
        /*0028*/ 	.word	index@(triton_mm)
        /*002c*/ 	.word	0x00000000
.L_7:


//--------------------- .nv.info.triton_mm        --------------------------
	.section	.nv.info.triton_mm,"",@"SHT_CUDA_INFO"
	.align	4


	//----- nvinfo : EIATTR_CUDA_API_VERSION
	.align		4
        /*0000*/ 	.byte	0x04, 0x37
        /*0002*/ 	.short	(.L_9 - .L_8)
.L_8:
        /*0004*/ 	.word	0x0000007b


	//----- nvinfo : EIATTR_SW2861232_WAR
	.align		4
.L_9:
        /*0008*/ 	.byte	0x01, 0x35
	.zero		2


	//----- nvinfo : EIATTR_PARAM_CBANK
	.align		4
        /*000c*/ 	.byte	0x04, 0x0a
        /*000e*/ 	.short	(.L_11 - .L_10)
	.align		4
.L_10:
        /*0010*/ 	.word	index@(.nv.constant0.triton_mm)
        /*0014*/ 	.short	0x0160
        /*0016*/ 	.short	0x001c


	//----- nvinfo : EIATTR_CBANK_PARAM_SIZE
	.align		4
.L_11:
        /*0018*/ 	.byte	0x03, 0x19
        /*001a*/ 	.short	0x001c


	//----- nvinfo : EIATTR_KPARAM_INFO
	.align		4
        /*001c*/ 	.byte	0x04, 0x17
        /*001e*/ 	.short	(.L_13 - .L_12)
.L_12:
        /*0020*/ 	.word	0x00000000
        /*0024*/ 	.short	0x0003
        /*0026*/ 	.short	0x0018
        /*0028*/ 	.byte	0x00, 0xf0, 0x11, 0x00


	//----- nvinfo : EIATTR_KPARAM_INFO
	.align		4
.L_13:
        /*002c*/ 	.byte	0x04, 0x17
        /*002e*/ 	.short	(.L_15 - .L_14)
.L_14:
        /*0030*/ 	.word	0x00000000
        /*0034*/ 	.short	0x0002
        /*0036*/ 	.short	0x0010
        /*0038*/ 	.byte	0x00, 0xf0, 0x21, 0x00


	//----- nvinfo : EIATTR_KPARAM_INFO
	.align		4
.L_15:
        /*003c*/ 	.byte	0x04, 0x17
        /*003e*/ 	.short	(.L_17 - .L_16)
.L_16:
        /*0040*/ 	.word	0x00000000
        /*0044*/ 	.short	0x0001
        /*0046*/ 	.short	0x0008
        /*0048*/ 	.byte	0x00, 0xf0, 0x21, 0x00


	//----- nvinfo : EIATTR_KPARAM_INFO
	.align		4
.L_17:
        /*004c*/ 	.byte	0x04, 0x17
        /*004e*/ 	.short	(.L_19 - .L_18)
.L_18:
        /*0050*/ 	.word	0x00000000
        /*0054*/ 	.short	0x0000
        /*0056*/ 	.short	0x0000
        /*0058*/ 	.byte	0x00, 0xf0, 0x21, 0x00


	//----- nvinfo : EIATTR_MAXREG_COUNT
	.align		4
.L_19:
        /*005c*/ 	.byte	0x03, 0x1b
        /*005e*/ 	.short	0x00ff


	//----- nvinfo : EIATTR_EXIT_INSTR_OFFSETS
	.align		4
        /*0060*/ 	.byte	0x04, 0x1c
        /*0062*/ 	.short	(.L_21 - .L_20)


	//   ....[0]....
.L_20:
        /*0064*/ 	.word	0x00000040


	//   ....[1]....
        /*0068*/ 	.word	0x00005aa0


	//   ....[2]....
        /*006c*/ 	.word	0x00005af0


	//----- nvinfo : EIATTR_MAX_THREADS
	.align		4
.L_21:
        /*0070*/ 	.byte	0x04, 0x05
        /*0072*/ 	.short	(.L_23 - .L_22)
.L_22:
        /*0074*/ 	.word	0x00000100
        /*0078*/ 	.word	0x00000001
        /*007c*/ 	.word	0x00000001
.L_23:


//--------------------- .nv.rel.action            --------------------------
	.section	.nv.rel.action,"",@"SHT_CUDA_RELOCINFO"
	.align	8
	.sectionentsize	8
        /*0000*/ 	.byte	0x73, 0x00, 0x00, 0x00, 0x00, 0x00, 0x00, 0x00, 0x00, 0x00, 0x00, 0x11, 0x25, 0x00, 0x05, 0x36


//--------------------- .nv.constant0.triton_mm   --------------------------
	.section	.nv.constant0.triton_mm,"a",@progbits
	.align	4
.nv.constant0.triton_mm:
	.zero		380


//--------------------- .text.triton_mm           --------------------------
	.section	.text.triton_mm,"ax",@progbits
	.sectionflags	@"SHF_BARRIERS=1"
	.sectioninfo	@"SHI_REGISTERS=128"
	.align	128
        .global         triton_mm
        .type           triton_mm,@function
        .size           triton_mm,(.L_x_3 - triton_mm)
        .other          triton_mm,@"STO_CUDA_ENTRY STV_DEFAULT"
triton_mm:
.text.triton_mm:
[----:B------:R-:W-:-:S02]  /*0000*/  MOV R1, c[0x0][0x28] ;  /* 0x00000a0000017a02 */ /* 0x000fc40000000f00 */
[----:B------:R-:W-:-:S05]  /*0010*/  MOV R0, c[0x0][0x178] ;  /* 0x00005e0000007a02 */ /* 0x000fca0000000f00 */
[----:B------:R-:W-:-:S05]  /*0020*/  IMAD R2, R0, 0x1900, RZ ;  /* 0x0000190000027824 */ /* 0x000fca00078e02ff */
[----:B------:R-:W-:-:S13]  /*0030*/  ISETP.NE.AND P0, PT, R2, RZ, PT ;  /* 0x000000ff0200720c */ /* 0x000fda0003f05270 */
[----:B------:R-:W-:Y:S05]  /*0040*/  @!P0 EXIT ;  /* 0x000000000000894d */ /* 0x000fea0003800000 */
[----:B------:R-:W1:Y:S01]  /*0050*/  S2R R9, SR_CTAID.X ;  /* 0x0000000000097919 */ /* 0x000e620000002500 */
[----:B------:R-:W-:Y:S01]  /*0060*/  IMAD R0, R0, 0x32, RZ ;  /* 0x0000003200007824 */ /* 0x000fe200078e02ff */
[----:B------:R-:W-:Y:S01]  /*0070*/  MOV R25, 0x4 ;  /* 0x0000000400197802 */ /* 0x000fe20000000f00 */
[----:B------:R-:W-:Y:S01]  /*0080*/  ULDC.64 UR10, c[0x0][0x118] ;  /* 0x00004600000a7ab9 */ /* 0x000fe20000000a00 */
[----:B------:R-:W2:Y:S01]  /*0090*/  S2R R77, SR_TID.X ;  /* 0x00000000004d7919 */ /* 0x000ea20000002100 */
[----:B------:R-:W-:Y:S01]  /*00a0*/  MOV R82, 0xffffffe0 ;  /* 0xffffffe000527802 */ /* 0x000fe20000000f00 */
[----:B------:R-:W-:Y:S01]  /*00b0*/  CS2R R28, SRZ ;  /* 0x00000000001c7805 */ /* 0x000fe2000001ff00 */
[----:B------:R-:W-:Y:S01]  /*00c0*/  IADD3 R2, R0, 0x3f, RZ ;  /* 0x0000003f00027810 */ /* 0x000fe20007ffe0ff */
[----:B------:R-:W-:Y:S01]  /*00d0*/  CS2R R30, SRZ ;  /* 0x00000000001e7805 */ /* 0x000fe2000001ff00 */
[----:B------:R-:W-:Y:S01]  /*00e0*/  IABS R15, R0 ;  /* 0x00000000000f7213 */ /* 0x000fe20000000000 */
[----:B------:R-:W-:Y:S01]  /*00f0*/  CS2R R44, SRZ ;  /* 0x00000000002c7805 */ /* 0x000fe2000001ff00 */
[----:B------:R-:W-:Y:S01]  /*0100*/  SHF.R.S32.HI R3, RZ, 0x1f, R2 ;  /* 0x0000001fff037819 */ /* 0x000fe20000011402 */
[----:B------:R-:W-:Y:S01]  /*0110*/  CS2R R46, SRZ ;  /* 0x00000000002e7805 */ /* 0x000fe2000001ff00 */
[----:B------:R-:W-:Y:S01]  /*0120*/  CS2R R26, SRZ ;  /* 0x00000000001a7805 */ /* 0x000fe2000001ff00 */
[----:B------:R-:W-:Y:S01]  /*0130*/  CS2R R32, SRZ ;  /* 0x0000000000207805 */ /* 0x000fe2000001ff00 */
[----:B------:R-:W-:Y:S01]  /*0140*/  LEA.HI R3, R3, R2, RZ, 0x6 ;  /* 0x0000000203037211 */ /* 0x000fe200078f30ff */
[----:B------:R-:W-:Y:S01]  /*0150*/  CS2R R34, SRZ ;  /* 0x0000000000227805 */ /* 0x000fe2000001ff00 */
[----:B------:R-:W-:Y:S01]  /*0160*/  CS2R R36, SRZ ;  /* 0x0000000000247805 */ /* 0x000fe2000001ff00 */
[----:B------:R-:W-:Y:S01]  /*0170*/  CS2R R38, SRZ ;  /* 0x0000000000267805 */ /* 0x000fe2000001ff00 */
[----:B------:R-:W-:Y:S01]  /*0180*/  CS2R R60, SRZ ;  /* 0x00000000003c7805 */ /* 0x000fe2000001ff00 */
[----:B------:R-:W-:Y:S01]  /*0190*/  CS2R R62, SRZ ;  /* 0x00000000003e7805 */ /* 0x000fe2000001ff00 */
[----:B------:R-:W-:Y:S01]  /*01a0*/  CS2R R72, SRZ ;  /* 0x0000000000487805 */ /* 0x000fe2000001ff00 */
[----:B------:R-:W-:Y:S01]  /*01b0*/  CS2R R74, SRZ ;  /* 0x00000000004a7805 */ /* 0x000fe2000001ff00 */
[----:B------:R-:W-:Y:S01]  /*01c0*/  UMOV UR4, URZ ;  /* 0x0000003f00047c82 */ /* 0x000fe20008000000 */
[----:B-1----:R-:W-:Y:S01]  /*01d0*/  SHF.R.S32.HI R4, RZ, 0x1f, R9 ;  /* 0x0000001fff047819 */ /* 0x002fe20000011409 */
[----:B------:R-:W-:Y:S01]  /*01e0*/  UMOV UR6, URZ ;  /* 0x0000003f00067c82 */ /* 0x000fe20008000000 */
[----:B------:R-:W-:Y:S01]  /*01f0*/  ISETP.GE.AND P1, PT, R9, RZ, PT ;  /* 0x000000ff0900720c */ /* 0x000fe20003f26270 */
[----:B------:R-:W-:Y:S01]  /*0200*/  UMOV UR7, URZ ;  /* 0x0000003f00077c82 */ /* 0x000fe20008000000 */
[----:B------:R-:W-:Y:S01]  /*0210*/  LEA.HI R4, R4, R9, RZ, 0x3 ;  /* 0x0000000904047211 */ /* 0x000fe200078f18ff */
[----:B------:R-:W-:-:S02]  /*0220*/  UMOV UR8, 0x6000 ;  /* 0x0000600000087882 */ /* 0x000fc40000000000 */
[----:B------:R-:W-:Y:S01]  /*0230*/  UMOV UR5, URZ ;  /* 0x0000003f00057c82 */ /* 0x000fe20008000000 */
[----:B------:R-:W-:-:S04]  /*0240*/  LOP3.LUT R4, R4, 0xfffffff8, RZ, 0xc0, !PT ;  /* 0xfffffff804047812 */ /* 0x000fc800078ec0ff */
[----:B------:R-:W-:-:S04]  /*0250*/  LEA.HI.SX32 R3, R3, -R4, 0x1a ;  /* 0x8000000403037211 */ /* 0x000fc800078fd2ff */
[----:B------:R-:W-:-:S04]  /*0260*/  IMNMX R5, R3, 0x8, PT ;  /* 0x0000000803057817 */ /* 0x000fc80003800200 */
[----:B------:R-:W-:-:S04]  /*0270*/  IABS R11, R5 ;  /* 0x00000005000b7213 */ /* 0x000fc80000000000 */
[----:B------:R-:W1:Y:S08]  /*0280*/  I2F.RP R6, R11 ;  /* 0x0000000b00067306 */ /* 0x000e700000209400 */
[----:B-1----:R-:W1:Y:S02]  /*0290*/  MUFU.RCP R6, R6 ;  /* 0x0000000600067308 */ /* 0x002e640000001000 */
[----:B-1----:R-:W-:-:S02]  /*02a0*/  IADD3 R2, R6, 0xffffffe, RZ ;  /* 0x0ffffffe06027810 */ /* 0x002fc40007ffe0ff */
[----:B------:R-:W-:-:S04]  /*02b0*/  IABS R6, R9 ;  /* 0x0000000900067213 */ /* 0x000fc80000000000 */
[----:B------:R1:W3:Y:S02]  /*02c0*/  F2I.FTZ.U32.TRUNC.NTZ R3, R2 ;  /* 0x0000000200037305 */ /* 0x0002e4000021f000 */
[----:B-1----:R-:W-:Y:S02]  /*02d0*/  MOV R2, RZ ;  /* 0x000000ff00027202 */ /* 0x002fe40000000f00 */
[----:B---3--:R-:W-:-:S05]  /*02e0*/  IADD3 R8, RZ, -R3, RZ ;  /* 0x80000003ff087210 */ /* 0x008fca0007ffe0ff */
[----:B------:R-:W-:Y:S01]  /*02f0*/  IMAD R7, R8, R11, RZ ;  /* 0x0000000b08077224 */ /* 0x000fe200078e02ff */
[----:B------:R-:W-:-:S03]  /*0300*/  IABS R8, R5 ;  /* 0x0000000500087213 */ /* 0x000fc60000000000 */
[----:B------:R-:W-:Y:S01]  /*0310*/  IMAD.HI.U32 R3, R3, R7, R2 ;  /* 0x0000000703037227 */ /* 0x000fe200078e0002 */
[----:B------:R-:W-:Y:S01]  /*0320*/  IADD3 R13, RZ, -R8, RZ ;  /* 0x80000008ff0d7210 */ /* 0x000fe20007ffe0ff */
[----:B------:R-:W1:Y:S04]  /*0330*/  I2F.RP R7, R15 ;  /* 0x0000000f00077306 */ /* 0x000e680000209400 */
[----:B------:R-:W-:-:S04]  /*0340*/  IMAD.HI.U32 R2, R3, R6, RZ ;  /* 0x0000000603027227 */ /* 0x000fc800078e00ff */
[----:B------:R-:W-:Y:S01]  /*0350*/  IMAD R2, R2, R13, R6 ;  /* 0x0000000d02027224 */ /* 0x000fe200078e0206 */
[----:B------:R-:W-:-:S04]  /*0360*/  IADD3 R6, -R4, R9, RZ ;  /* 0x0000000904067210 */ /* 0x000fc80007ffe1ff */
[----:B------:R-:W-:Y:S02]  /*0370*/  ISETP.GT.U32.AND P0, PT, R11, R2, PT ;  /* 0x000000020b00720c */ /* 0x000fe40003f04070 */
[----:B------:R-:W-:Y:S01]  /*0380*/  IABS R10, R6 ;  /* 0x00000006000a7213 */ /* 0x000fe20000000000 */
[----:B-1----:R-:W1:Y:S01]  /*0390*/  MUFU.RCP R7, R7 ;  /* 0x0000000700077308 */ /* 0x002e620000001000 */
[----:B------:R-:W-:-:S03]  /*03a0*/  LOP3.LUT R6, R6, R5, RZ, 0x3c, !PT ;  /* 0x0000000506067212 */ /* 0x000fc600078e3cff */
[----:B------:R-:W-:Y:S01]  /*03b0*/  IMAD.HI.U32 R8, R3, R10, RZ ;  /* 0x0000000a03087227 */ /* 0x000fe200078e00ff */
[----:B------:R-:W-:-:S03]  /*03c0*/  ISETP.GE.AND P3, PT, R6, RZ, PT ;  /* 0x000000ff0600720c */ /* 0x000fc60003f66270 */
[----:B------:R-:W-:Y:S01]  /*03d0*/  IMAD R9, R8, R13, R10 ;  /* 0x0000000d08097224 */ /* 0x000fe200078e020a */
[----:B------:R-:W-:Y:S02]  /*03e0*/  IABS R10, R0 ;  /* 0x00000000000a7213 */ /* 0x000fe40000000000 */
[----:B------:R-:W-:Y:S02]  /*03f0*/  @!P0 IADD3 R2, R2, -R11, RZ ;  /* 0x8000000b02028210 */ /* 0x000fe40007ffe0ff */
[C---:B------:R-:W-:Y:S02]  /*0400*/  ISETP.GT.U32.AND P2, PT, R11.reuse, R9, PT ;  /* 0x000000090b00720c */ /* 0x040fe40003f44070 */
[----:B------:R-:W-:Y:S02]  /*0410*/  ISETP.GT.U32.AND P0, PT, R11, R2, PT ;  /* 0x000000020b00720c */ /* 0x000fe40003f04070 */
[----:B-1----:R-:W-:Y:S02]  /*0420*/  IADD3 R3, R7, 0xffffffe, RZ ;  /* 0x0ffffffe07037810 */ /* 0x002fe40007ffe0ff */
[----:B------:R-:W-:-:S04]  /*0430*/  LOP3.LUT R7, RZ, R5, RZ, 0x33, !PT ;  /* 0x00000005ff077212 */ /* 0x000fc800078e33ff */
[----:B------:R-:W1:Y:S03]  /*0440*/  F2I.FTZ.U32.TRUNC.NTZ R3, R3 ;  /* 0x0000000300037305 */ /* 0x000e66000021f000 */
[-C--:B------:R-:W-:Y:S02]  /*0450*/  @!P2 IADD3 R9, R9, -R11.reuse, RZ ;  /* 0x8000000b0909a210 */ /* 0x080fe40007ffe0ff */
[-C--:B------:R-:W-:Y:S02]  /*0460*/  @!P0 IADD3 R2, R2, -R11.reuse, RZ ;  /* 0x8000000b02028210 */ /* 0x080fe40007ffe0ff */
[----:B------:R-:W-:Y:S02]  /*0470*/  ISETP.NE.AND P0, PT, R5, RZ, PT ;  /* 0x000000ff0500720c */ /* 0x000fe40003f05270 */
[----:B------:R-:W-:Y:S02]  /*0480*/  @!P1 IADD3 R2, -R2, RZ, RZ ;  /* 0x000000ff02029210 */ /* 0x000fe40007ffe1ff */
[----:B------:R-:W-:-:S02]  /*0490*/  ISETP.GE.U32.AND P1, PT, R9, R11, PT ;  /* 0x0000000b0900720c */ /* 0x000fc40003f26070 */
[----:B------:R-:W-:Y:S02]  /*04a0*/  SEL R5, R7, R2, !P0 ;  /* 0x0000000207057207 */ /* 0x000fe40004000000 */
[----:B--2---:R-:W-:Y:S02]  /*04b0*/  SHF.R.U32.HI R2, RZ, 0x3, R77 ;  /* 0x00000003ff027819 */ /* 0x004fe4000001164d */
[----:B------:R-:W-:Y:S02]  /*04c0*/  IADD3 R4, R4, R5, RZ ;  /* 0x0000000504047210 */ /* 0x000fe40007ffe0ff */
[----:B-1----:R-:W-:Y:S02]  /*04d0*/  IADD3 R6, RZ, -R3, RZ ;  /* 0x80000003ff067210 */ /* 0x002fe40007ffe0ff */
[----:B------:R-:W-:Y:S02]  /*04e0*/  SGXT.U32 R5, R2, 0x5 ;  /* 0x000000050205781a */ /* 0x000fe40000000000 */
[----:B------:R-:W-:Y:S01]  /*04f0*/  SHF.L.U32 R4, R4, 0x6, RZ ;  /* 0x0000000604047819 */ /* 0x000fe200000006ff */
[----:B------:R-:W-:Y:S01]  /*0500*/  IMAD R9, R6, R15, RZ ;  /* 0x0000000f06097224 */ /* 0x000fe200078e02ff */
[----:B------:R-:W-:-:S02]  /*0510*/  MOV R2, RZ ;  /* 0x000000ff00027202 */ /* 0x000fc40000000f00 */
[C---:B------:R-:W-:Y:S02]  /*0520*/  LOP3.LUT R16, R4.reuse, R5, RZ, 0xfc, !PT ;  /* 0x0000000504107212 */ /* 0x040fe400078efcff */
[----:B------:R-:W-:Y:S01]  /*0530*/  LOP3.LUT R17, R4, 0x20, R5, 0xfe, !PT ;  /* 0x0000002004117812 */ /* 0x000fe200078efe05 */
[----:B------:R-:W-:Y:S01]  /*0540*/  IMAD.HI.U32 R2, R3, R9, R2 ;  /* 0x0000000903027227 */ /* 0x000fe200078e0002 */
[----:B------:R-:W-:Y:S02]  /*0550*/  IABS R6, R16 ;  /* 0x0000001000067213 */ /* 0x000fe40000000000 */
[----:B------:R-:W-:Y:S02]  /*0560*/  IABS R11, R17 ;  /* 0x00000011000b7213 */ /* 0x000fe40000000000 */
[----:B------:R-:W-:Y:S01]  /*0570*/  IADD3 R9, RZ, -R10, RZ ;  /* 0x8000000aff097210 */ /* 0x000fe20007ffe0ff */
[----:B------:R-:W-:Y:S01]  /*0580*/  IMAD.HI.U32 R3, R2, R6, RZ ;  /* 0x0000000602037227 */ /* 0x000fe200078e00ff */
[----:B------:R-:W-:-:S03]  /*0590*/  @!P2 IADD3 R8, R8, 0x1, RZ ;  /* 0x000000010808a810 */ /* 0x000fc60007ffe0ff */
[----:B------:R-:W-:Y:S01]  /*05a0*/  IMAD.HI.U32 R2, R2, R11, RZ ;  /* 0x0000000b02027227 */ /* 0x000fe200078e00ff */
[----:B------:R-:W-:-:S03]  /*05b0*/  @P1 IADD3 R8, R8, 0x1, RZ ;  /* 0x0000000108081810 */ /* 0x000fc60007ffe0ff */
[-C--:B------:R-:W-:Y:S01]  /*05c0*/  IMAD R6, R3, R9.reuse, R6 ;  /* 0x0000000903067224 */ /* 0x080fe200078e0206 */
[----:B------:R-:W-:Y:S01]  /*05d0*/  @!P3 IADD3 R8, -R8, RZ, RZ ;  /* 0x000000ff0808b210 */ /* 0x000fe20007ffe1ff */
[----:B------:R-:W-:Y:S01]  /*05e0*/  IMAD R9, R2, R9, R11 ;  /* 0x0000000902097224 */ /* 0x000fe200078e020b */
[----:B------:R-:W-:Y:S02]  /*05f0*/  SHF.R.U32.HI R3, RZ, 0x5, R77 ;  /* 0x00000005ff037819 */ /* 0x000fe4000001164d */
[C---:B------:R-:W-:Y:S02]  /*0600*/  ISETP.GT.U32.AND P1, PT, R15.reuse, R6, PT ;  /* 0x000000060f00720c */ /* 0x040fe40003f24070 */
[----:B------:R-:W-:Y:S02]  /*0610*/  ISETP.GT.U32.AND P2, PT, R15, R9, PT ;  /* 0x000000090f00720c */ /* 0x000fe40003f44070 */
[----:B------:R-:W-:Y:S02]  /*0620*/  SEL R2, R7, R8, !P0 ;  /* 0x0000000807027207 */ /* 0x000fe40004000000 */
[----:B------:R-:W-:-:S02]  /*0630*/  SGXT.U32 R3, R3, 0x3 ;  /* 0x000000030303781a */ /* 0x000fc40000000000 */
[----:B------:R-:W-:Y:S02]  /*0640*/  SHF.R.S32.HI R7, RZ, 0x18, R2 ;  /* 0x00000018ff077819 */ /* 0x000fe40000011402 */
[----:B------:R-:W-:Y:S02]  /*0650*/  SHF.L.U32 R2, R2, 0x7, RZ ;  /* 0x0000000702027819 */ /* 0x000fe400000006ff */
[----:B------:R-:W-:Y:S02]  /*0660*/  LOP3.LUT R3, R4, R3, RZ, 0xfc, !PT ;  /* 0x0000000304037212 */ /* 0x000fe400078efcff */
[-C--:B------:R-:W-:Y:S02]  /*0670*/  @!P1 IADD3 R6, R6, -R15.reuse, RZ ;  /* 0x8000000f06069210 */ /* 0x080fe40007ffe0ff */
[----:B------:R-:W-:Y:S02]  /*0680*/  @!P2 IADD3 R9, R9, -R15, RZ ;  /* 0x8000000f0909a210 */ /* 0x000fe40007ffe0ff */
[----:B------:R-:W-:-:S02]  /*0690*/  SGXT R4, R7, 0x1 ;  /* 0x000000010704781a */ /* 0x000fc40000000200 */
[C---:B------:R-:W-:Y:S02]  /*06a0*/  LOP3.LUT R12, R2.reuse, R5, RZ, 0xfc, !PT ;  /* 0x00000005020c7212 */ /* 0x040fe400078efcff */
[C-C-:B------:R-:W-:Y:S02]  /*06b0*/  LOP3.LUT R13, R2.reuse, 0x20, R5.reuse, 0xfe, !PT ;  /* 0x00000020020d7812 */ /* 0x140fe400078efe05 */
[C---:B------:R-:W-:Y:S02]  /*06c0*/  ISETP.GT.U32.AND P0, PT, R15.reuse, R6, PT ;  /* 0x000000060f00720c */ /* 0x040fe40003f04070 */
[----:B------:R-:W-:Y:S02]  /*06d0*/  ISETP.GT.U32.AND P2, PT, R15, R9, PT ;  /* 0x000000090f00720c */ /* 0x000fe40003f44070 */
[----:B------:R-:W-:Y:S02]  /*06e0*/  LOP3.LUT R14, R2, 0x40, R5, 0xfe, !PT ;  /* 0x00000040020e7812 */ /* 0x000fe400078efe05 */
[----:B------:R-:W-:-:S02]  /*06f0*/  LEA.HI R7, R4, R12, RZ, 0x7 ;  /* 0x0000000c04077211 */ /* 0x000fc400078f38ff */
[----:B------:R-:W-:Y:S02]  /*0700*/  LEA.HI R8, R4, R13, RZ, 0x7 ;  /* 0x0000000d04087211 */ /* 0x000fe400078f38ff */
[----:B------:R-:W-:Y:S02]  /*0710*/  ISETP.GE.AND P1, PT, R16, RZ, PT ;  /* 0x000000ff1000720c */ /* 0x000fe40003f26270 */
[----:B------:R-:W-:Y:S02]  /*0720*/  ISETP.GE.AND P3, PT, R17, RZ, PT ;  /* 0x000000ff1100720c */ /* 0x000fe40003f66270 */
[----:B------:R-:W-:Y:S02]  /*0730*/  LEA.HI R10, R4, R14, RZ, 0x7 ;  /* 0x0000000e040a7211 */ /* 0x000fe400078f38ff */
[----:B------:R-:W-:Y:S02]  /*0740*/  LOP3.LUT R7, R7, 0xffffff80, RZ, 0xc0, !PT ;  /* 0xffffff8007077812 */ /* 0x000fe400078ec0ff */
[----:B------:R-:W-:-:S02]  /*0750*/  LOP3.LUT R8, R8, 0xffffff80, RZ, 0xc0, !PT ;  /* 0xffffff8008087812 */ /* 0x000fc400078ec0ff */
[----:B------:R-:W-:Y:S02]  /*0760*/  LOP3.LUT R11, R10, 0xffffff80, RZ, 0xc0, !PT ;  /* 0xffffff800a0b7812 */ /* 0x000fe400078ec0ff */
[----:B------:R-:W-:Y:S02]  /*0770*/  IADD3 R10, R12, -R7, RZ ;  /* 0x800000070c0a7210 */ /* 0x000fe40007ffe0ff */
[----:B------:R-:W-:Y:S02]  /*0780*/  IADD3 R12, R13, -R8, RZ ;  /* 0x800000080d0c7210 */ /* 0x000fe40007ffe0ff */
[----:B------:R-:W-:Y:S02]  /*0790*/  LOP3.LUT R13, R2, 0x60, R5, 0xfe, !PT ;  /* 0x00000060020d7812 */ /* 0x000fe400078efe05 */
[-C--:B------:R-:W-:Y:S02]  /*07a0*/  @!P0 IADD3 R6, R6, -R15.reuse, RZ ;  /* 0x8000000f06068210 */ /* 0x080fe40007ffe0ff */
[----:B------:R-:W-:-:S02]  /*07b0*/  @!P2 IADD3 R9, R9, -R15, RZ ;  /* 0x8000000f0909a210 */ /* 0x000fc40007ffe0ff */
[----:B------:R-:W-:Y:S02]  /*07c0*/  SHF.L.U32 R77, R77, 0x2, RZ ;  /* 0x000000024d4d7819 */ /* 0x000fe400000006ff */
[----:B------:R-:W-:Y:S02]  /*07d0*/  LEA.HI R4, R4, R13, RZ, 0x7 ;  /* 0x0000000d04047211 */ /* 0x000fe400078f38ff */
[----:B------:R-:W-:Y:S02]  /*07e0*/  ISETP.NE.AND P0, PT, R0, RZ, PT ;  /* 0x000000ff0000720c */ /* 0x000fe40003f05270 */
[----:B------:R-:W-:Y:S02]  /*07f0*/  LOP3.LUT R7, RZ, R0, RZ, 0x33, !PT ;  /* 0x00000000ff077212 */ /* 0x000fe400078e33ff */
[----:B------:R-:W-:Y:S02]  /*0800*/  @!P1 IADD3 R6, -R6, RZ, RZ ;  /* 0x000000ff06069210 */ /* 0x000fe40007ffe1ff */
[----:B------:R-:W-:-:S02]  /*0810*/  @!P3 IADD3 R9, -R9, RZ, RZ ;  /* 0x000000ff0909b210 */ /* 0x000fc40007ffe1ff */
[----:B------:R-:W-:Y:S02]  /*0820*/  IADD3 R14, R14, -R11, RZ ;  /* 0x8000000b0e0e7210 */ /* 0x000fe40007ffe0ff */
[----:B------:R-:W-:Y:S02]  /*0830*/  LOP3.LUT R41, R77, 0x1c, RZ, 0xc0, !PT ;  /* 0x0000001c4d297812 */ /* 0x000fe400078ec0ff */
[----:B------:R-:W-:Y:S02]  /*0840*/  LOP3.LUT R4, R4, 0xffffff80, RZ, 0xc0, !PT ;  /* 0xffffff8004047812 */ /* 0x000fe400078ec0ff */
[C---:B------:R-:W-:Y:S01]  /*0850*/  SEL R18, R7.reuse, R6, !P0 ;  /* 0x0000000607127207 */ /* 0x040fe20004000000 */
[--C-:B------:R-:W-:Y:S01]  /*0860*/  IMAD R22, R14, 0xac, R41.reuse ;  /* 0x000000ac0e167824 */ /* 0x100fe200078e0229 */
[----:B------:R-:W-:Y:S01]  /*0870*/  SEL R8, R7, R9, !P0 ;  /* 0x0000000907087207 */ /* 0x000fe20004000000 */
[--C-:B------:R-:W-:Y:S01]  /*0880*/  IMAD R10, R10, 0xac, R41.reuse ;  /* 0x000000ac0a0a7824 */ /* 0x100fe200078e0229 */
[----:B------:R-:W-:Y:S01]  /*0890*/  LOP3.LUT R0, R5, 0x20, RZ, 0xfc, !PT ;  /* 0x0000002005007812 */ /* 0x000fe200078efcff */
[--C-:B------:R-:W-:Y:S01]  /*08a0*/  IMAD R14, R18, 0xac, R41.reuse ;  /* 0x000000ac120e7824 */ /* 0x100fe200078e0229 */
[----:B------:R-:W-:Y:S01]  /*08b0*/  IADD3 R16, R13, -R4, RZ ;  /* 0x800000040d107210 */ /* 0x000fe20007ffe0ff */
[--C-:B------:R-:W-:Y:S01]  /*08c0*/  IMAD R8, R8, 0xac, R41.reuse ;  /* 0x000000ac08087824 */ /* 0x100fe200078e0229 */
[CC--:B------:R-:W-:Y:S01]  /*08d0*/  LEA R83, R5.reuse, R41.reuse, 0x5 ;  /* 0x0000002905537211 */ /* 0x0c0fe200078e28ff */
[--C-:B------:R-:W-:Y:S01]  /*08e0*/  IMAD R12, R12, 0xac, R41.reuse ;  /* 0x000000ac0c0c7824 */ /* 0x100fe200078e0229 */
[C---:B------:R-:W-:Y:S01]  /*08f0*/  LOP3.LUT R4, R5.reuse, 0x40, RZ, 0xfc, !PT ;  /* 0x0000004005047812 */ /* 0x040fe200078efcff */
[----:B------:R-:W-:Y:S01]  /*0900*/  IMAD R24, R16, 0xac, R41 ;  /* 0x000000ac10187824 */ /* 0x000fe200078e0229 */
[----:B------:R-:W-:Y:S01]  /*0910*/  LEA R0, R0, R41, 0x5 ;  /* 0x0000002900007211 */ /* 0x000fe200078e28ff */
[----:B------:R-:W-:Y:S01]  /*0920*/  IMAD.WIDE R14, R14, R25, c[0x0][0x160] ;  /* 0x000058000e0e7625 */ /* 0x000fe200078e0219 */
[----:B------:R-:W-:-:S02]  /*0930*/  LOP3.LUT R6, R5, 0x60, RZ, 0xfc, !PT ;  /* 0x0000006005067812 */ /* 0x000fc400078efcff */
[----:B------:R-:W-:Y:S01]  /*0940*/  SHF.L.U32 R83, R83, 0x2, RZ ;  /* 0x0000000253537819 */ /* 0x000fe200000006ff */
[----:B------:R-:W-:Y:S01]  /*0950*/  IMAD.WIDE R16, R8, R25, c[0x0][0x160] ;  /* 0x0000580008107625 */ /* 0x000fe200078e0219 */
[----:B------:R-:W-:Y:S02]  /*0960*/  LEA R4, R4, R41, 0x5 ;  /* 0x0000002904047211 */ /* 0x000fe400078e28ff */
[----:B------:R-:W-:Y:S01]  /*0970*/  SHF.L.U32 R81, R0, 0x2, RZ ;  /* 0x0000000200517819 */ /* 0x000fe200000006ff */
[----:B------:R-:W-:Y:S01]  /*0980*/  IMAD.WIDE R18, R10, R25, c[0x0][0x168] ;  /* 0x00005a000a127625 */ /* 0x000fe200078e0219 */
[----:B------:R-:W-:Y:S01]  /*0990*/  LEA R6, R6, R41, 0x5 ;  /* 0x0000002906067211 */ /* 0x000fe200078e28ff */
[----:B------:R1:W-:Y:S01]  /*09a0*/  LDGSTS.E.BYPASS.128 [R83], [R14.64] ;  /* 0x000000000e537fae */ /* 0x0003e2000b901c4a */
[----:B------:R-:W-:Y:S01]  /*09b0*/  SHF.L.U32 R80, R4, 0x2, RZ ;  /* 0x0000000204507819 */ /* 0x000fe200000006ff */
[-C--:B------:R-:W-:Y:S01]  /*09c0*/  IMAD.WIDE R20, R12, R25.reuse, c[0x0][0x168] ;  /* 0x00005a000c147625 */ /* 0x080fe200078e0219 */
[----:B------:R-:W-:Y:S01]  /*09d0*/  SHF.L.U32 R79, R6, 0x2, RZ ;  /* 0x00000002064f7819 */ /* 0x000fe200000006ff */
[----:B------:R2:W-:Y:S01]  /*09e0*/  LDGSTS.E.BYPASS.128 [R81], [R16.64] ;  /* 0x0000000010517fae */ /* 0x0005e2000b901c4a */
[----:B------:R-:W-:Y:S01]  /*09f0*/  IADD3 R4, P1, R14, 0x180, RZ ;  /* 0x000001800e047810 */ /* 0x000fe20007f3e0ff */
[----:B------:R-:W-:Y:S01]  /*0a00*/  IMAD.WIDE R22, R22, R25, c[0x0][0x168] ;  /* 0x00005a0016167625 */ /* 0x000fe200078e0219 */
[----:B------:R-:W-:Y:S01]  /*0a10*/  IADD3 R5, P0, R16, 0x180, RZ ;  /* 0x0000018010057810 */ /* 0x000fe20007f1e0ff */
[----:B------:R-:W0:Y:S01]  /*0a20*/  LDGDEPBAR ;  /* 0x00000000000079af */ /* 0x000e220000000000 */
[----:B------:R-:W-:Y:S01]  /*0a30*/  IADD3.X R6, RZ, R15, RZ, P1, !PT ;  /* 0x0000000fff067210 */ /* 0x000fe20000ffe4ff */
[----:B------:R-:W-:Y:S01]  /*0a40*/  IMAD.WIDE R24, R24, R25, c[0x0][0x168] ;  /* 0x00005a0018187625 */ /* 0x000fe200078e0219 */
[----:B------:R-:W-:Y:S01]  /*0a50*/  IADD3.X R8, RZ, R17, RZ, P0, !PT ;  /* 0x00000011ff087210 */ /* 0x000fe200007fe4ff */
[----:B------:R2:W-:Y:S01]  /*0a60*/  LDGSTS.E.BYPASS.128 [R83+0x6000], [R18.64] ;  /* 0x0600000012537fae */ /* 0x0005e2000b901c4a */
[----:B------:R-:W-:-:S02]  /*0a70*/  IADD3 R7, P1, R18, 0x180, RZ ;  /* 0x0000018012077810 */ /* 0x000fc40007f3e0ff */
[----:B------:R-:W-:Y:S01]  /*0a80*/  IADD3 R9, P0, R20, 0x180, RZ ;  /* 0x0000018014097810 */ /* 0x000fe20007f1e0ff */
[----:B------:R3:W-:Y:S01]  /*0a90*/  LDGSTS.E.BYPASS.128 [R81+0x6000], [R20.64] ;  /* 0x0600000014517fae */ /* 0x0007e2000b901c4a */
[----:B------:R-:W-:Y:S02]  /*0aa0*/  IADD3.X R10, RZ, R19, RZ, P1, !PT ;  /* 0x00000013ff0a7210 */ /* 0x000fe40000ffe4ff */
[----:B------:R-:W-:Y:S01]  /*0ab0*/  IADD3.X R12, RZ, R21, RZ, P0, !PT ;  /* 0x00000015ff0c7210 */ /* 0x000fe200007fe4ff */
[----:B------:R4:W-:Y:S01]  /*0ac0*/  LDGSTS.E.BYPASS.128 [R80+0x6000], [R22.64] ;  /* 0x0600000016507fae */ /* 0x0009e2000b901c4a */
[----:B------:R-:W-:Y:S02]  /*0ad0*/  IADD3 R11, P1, R22, 0x180, RZ ;  /* 0x00000180160b7810 */ /* 0x000fe40007f3e0ff */
[----:B------:R-:W-:Y:S01]  /*0ae0*/  IADD3 R13, P0, R24, 0x180, RZ ;  /* 0x00000180180d7810 */ /* 0x000fe20007f1e0ff */
[----:B------:R1:W-:Y:S01]  /*0af0*/  LDGSTS.E.BYPASS.128 [R79+0x6000], [R24.64] ;  /* 0x06000000184f7fae */ /* 0x0003e2000b901c4a */
[----:B------:R-:W-:-:S02]  /*0b00*/  IADD3 R76, -R41, 0x4c, RZ ;  /* 0x0000004c294c7810 */ /* 0x000fc40007ffe1ff */
[C---:B------:R-:W-:Y:S01]  /*0b10*/  LOP3.LUT R78, R77.reuse, 0xf80, RZ, 0xc0, !PT ;  /* 0x00000f804d4e7812 */ /* 0x040fe200078ec0ff */
[----:B------:R-:W0:Y:S01]  /*0b20*/  LDGDEPBAR ;  /* 0x00000000000079af */ /* 0x000e220000000000 */
[----:B------:R-:W-:Y:S02]  /*0b30*/  MOV R0, 0x2 ;  /* 0x0000000200007802 */ /* 0x000fe40000000f00 */
[----:B------:R-:W-:Y:S01]  /*0b40*/  LOP3.LUT R77, R77, 0x7c, RZ, 0xc0, !PT ;  /* 0x0000007c4d4d7812 */ /* 0x000fe200078ec0ff */
[----:B------:R-:W-:Y:S06]  /*0b50*/  BAR.SYNC 0x0 ;  /* 0x0000000000007b1d */ /* 0x000fec0000000000 */
[----:B------:R-:W-:Y:S01]  /*0b60*/  @!PT LDS RZ, [RZ] ;  /* 0x00000000fffff984 */ /* 0x000fe20000000800 */
[----:B------:R-:W-:Y:S01]  /*0b70*/  @!PT LDS RZ, [RZ] ;  /* 0x00000000fffff984 */ /* 0x000fe20000000800 */
[----:B------:R-:W-:Y:S01]  /*0b80*/  @!PT LDS RZ, [RZ] ;  /* 0x00000000fffff984 */ /* 0x000fe20000000800 */
[----:B------:R1:W-:Y:S01]  /*0b90*/  LDGSTS.E.BYPASS.128 [R83+0x2000], [R14.64+0x80] ;  /* 0x020000800e537fae */ /* 0x0003e2000b901c4a */
[----:B------:R-:W-:-:S03]  /*0ba0*/  IMNMX.U32 R76, R76, 0x4c, PT ;  /* 0x0000004c4c4c7817 */ /* 0x000fc60003800000 */
[----:B------:R2:W-:Y:S04]  /*0bb0*/  LDGSTS.E.BYPASS.128 [R81+0x2000], [R16.64+0x80] ;  /* 0x0200008010517fae */ /* 0x0005e8000b901c4a */
[----:B------:R-:W0:Y:S04]  /*0bc0*/  LDGDEPBAR ;  /* 0x00000000000079af */ /* 0x000e280000000000 */
[----:B------:R2:W-:Y:S04]  /*0bd0*/  LDGSTS.E.BYPASS.128 [R83+0xa000], [R18.64+0x80] ;  /* 0x0a00008012537fae */ /* 0x0005e8000b901c4a */
[----:B------:R3:W-:Y:S04]  /*0be0*/  LDGSTS.E.BYPASS.128 [R81+0xa000], [R20.64+0x80] ;  /* 0x0a00008014517fae */ /* 0x0007e8000b901c4a */
[----:B------:R4:W-:Y:S04]  /*0bf0*/  LDGSTS.E.BYPASS.128 [R80+0xa000], [R22.64+0x80] ;  /* 0x0a00008016507fae */ /* 0x0009e8000b901c4a */
[----:B------:R1:W-:Y:S04]  /*0c00*/  LDGSTS.E.BYPASS.128 [R79+0xa000], [R24.64+0x80] ;  /* 0x0a000080184f7fae */ /* 0x0003e8000b901c4a */
[----:B------:R-:W0:Y:S04]  /*0c10*/  LDGDEPBAR ;  /* 0x00000000000079af */ /* 0x000e280000000000 */
[----:B------:R-:W-:Y:S06]  /*0c20*/  BAR.SYNC 0x0 ;  /* 0x0000000000007b1d */ /* 0x000fec0000000000 */
[----:B------:R-:W-:Y:S01]  /*0c30*/  @!PT LDS RZ, [RZ] ;  /* 0x00000000fffff984 */ /* 0x000fe20000000800 */
[----:B------:R-:W-:Y:S01]  /*0c40*/  @!PT LDS RZ, [RZ] ;  /* 0x00000000fffff984 */ /* 0x000fe20000000800 */
[----:B------:R-:W-:Y:S01]  /*0c50*/  @!PT LDS RZ, [RZ] ;  /* 0x00000000fffff984 */ /* 0x000fe20000000800 */
[----:B------:R1:W-:Y:S04]  /*0c60*/  LDGSTS.E.BYPASS.128 [R83+0x4000], [R14.64+0x100] ;  /* 0x040001000e537fae */ /* 0x0003e8000b901c4a */
[----:B------:R2:W-:Y:S04]  /*0c70*/  LDGSTS.E.BYPASS.128 [R81+0x4000], [R16.64+0x100] ;  /* 0x0400010010517fae */ /* 0x0005e8000b901c4a */
[----:B------:R-:W0:Y:S04]  /*0c80*/  LDGDEPBAR ;  /* 0x00000000000079af */ /* 0x000e280000000000 */
[----:B------:R2:W-:Y:S01]  /*0c90*/  LDGSTS.E.BYPASS.128 [R83+0xe000], [R18.64+0x100] ;  /* 0x0e00010012537fae */ /* 0x0005e2000b901c4a */
[----:B-1----:R-:W-:-:S02]  /*0ca0*/  IADD3.X R14, RZ, R23, RZ, P1, !PT ;  /* 0x00000017ff0e7210 */ /* 0x002fc40000ffe4ff */
[----:B------:R-:W-:Y:S01]  /*0cb0*/  IADD3.X R15, RZ, R25, RZ, P0, !PT ;  /* 0x00000019ff0f7210 */ /* 0x000fe200007fe4ff */
[----:B------:R3:W-:Y:S04]  /*0cc0*/  LDGSTS.E.BYPASS.128 [R81+0xe000], [R20.64+0x100] ;  /* 0x0e00010014517fae */ /* 0x0007e8000b901c4a */
[----:B------:R4:W-:Y:S04]  /*0cd0*/  LDGSTS.E.BYPASS.128 [R80+0xe000], [R22.64+0x100] ;  /* 0x0e00010016507fae */ /* 0x0009e8000b901c4a */
[----:B------:R1:W-:Y:S04]  /*0ce0*/  LDGSTS.E.BYPASS.128 [R79+0xe000], [R24.64+0x100] ;  /* 0x0e000100184f7fae */ /* 0x0003e8000b901c4a */
[----:B------:R-:W0:Y:S01]  /*0cf0*/  LDGDEPBAR ;  /* 0x00000000000079af */ /* 0x000e220000000000 */
[----:B---3--:R-:W-:Y:S01]  /*0d00*/  CS2R R20, SRZ ;  /* 0x0000000000147805 */ /* 0x008fe2000001ff00 */
[----:B----4-:R-:W-:Y:S01]  /*0d10*/  CS2R R22, SRZ ;  /* 0x0000000000167805 */ /* 0x010fe2000001ff00 */
[----:B-1----:R-:W-:Y:S01]  /*0d20*/  CS2R R24, SRZ ;  /* 0x0000000000187805 */ /* 0x002fe2000001ff00 */
[----:B------:R-:W-:-:S04]  /*0d30*/  DEPBAR.LE SB0, 0x4 ;  /* 0x000081000000791a */ /* 0x000fc80000000000 */
[----:B--2---:R-:W-:Y:S06]  /*0d40*/  BAR.SYNC 0x0 ;  /* 0x0000000000007b1d */ /* 0x004fec0000000000 */
.L_x_1:
[----:B------:R-:W-:Y:S01]  /*0d50*/  LEA R84, R77, UR8, 0x7 ;  /* 0x000000084d547c11 */ /* 0x000fe2000f8e38ff */
[----:B------:R-:W-:Y:S01]  /*0d60*/  LDS.128 R16, [R78.X4+UR5] ;  /* 0x000000054e107984 */ /* 0x000fe20008004c00 */
[----:B------:R-:W-:Y:S01]  /*0d70*/  IADD3 R0, R0, 0x1, RZ ;  /* 0x0000000100007810 */ /* 0x000fe20007ffe0ff */
[----:B------:R-:W-:Y:S01]  /*0d80*/  UIADD3 UR4, UR4, 0x1, URZ ;  /* 0x0000000104047890 */ /* 0x000fe2000fffe03f */
[----:B------:R-:W-:Y:S01]  /*0d90*/  IADD3 R82, R82, 0x20, RZ ;  /* 0x0000002052527810 */ /* 0x000fe20007ffe0ff */
[----:B------:R-:W1:Y:S01]  /*0da0*/  LDS.128 R48, [R84+0x80] ;  /* 0x0000800054307984 */ /* 0x000e620000000c00 */
[C---:B------:R-:W-:Y:S01]  /*0db0*/  ISETP.GE.AND P1, PT, R0.reuse, 0x3, PT ;  /* 0x000000030000780c */ /* 0x040fe20003f26270 */
[----:B------:R-:W-:Y:S02]  /*0dc0*/  UISETP.GE.AND UP0, UPT, UR4, 0x3, UPT ;  /* 0x000000030400788c */ /* 0x000fe4000bf06270 */
[----:B------:R-:W2:Y:S01]  /*0dd0*/  LDS.128 R52, [R84+0x100] ;  /* 0x0001000054347984 */ /* 0x000ea20000000c00 */
[----:B------:R-:W-:Y:S01]  /*0de0*/  SEL R0, R0, RZ, !P1 ;  /* 0x000000ff00007207 */ /* 0x000fe20004800000 */
[----:B------:R-:W-:-:S02]  /*0df0*/  USEL UR4, UR4, URZ, !UP0 ;  /* 0x0000003f04047287 */ /* 0x000fc4000c000000 */
[----:B------:R-:W3:Y:S02]  /*0e00*/  LDS.128 R40, [R84] ;  /* 0x0000000054287984 */ /* 0x000ee40000000c00 */
[----:B------:R-:W-:Y:S02]  /*0e10*/  ULEA UR8, UR4, 0x6000, 0xe ;  /* 0x0000600004087891 */ /* 0x000fe4000f8e703f */
[----:B------:R-:W4:Y:S04]  /*0e20*/  LDS.128 R64, [R84+0x180] ;  /* 0x0001800054407984 */ /* 0x000f280000000c00 */
[----:B------:R-:W4:Y:S04]  /*0e30*/  LDS.128 R68, [R78.X4+UR5+0x80] ;  /* 0x000080054e447984 */ /* 0x000f280008004c00 */
[----:B------:R-:W4:Y:S01]  /*0e40*/  LDS.128 R56, [R78.X4+UR5+0x100] ;  /* 0x000100054e387984 */ /* 0x000f220008004c00 */
[C---:B-1----:R-:W-:Y:S01]  /*0e50*/  FFMA R86, R16.reuse, R48, R73 ;  /* 0x0000003010567223 */ /* 0x042fe20000000049 */
[----:B--2---:R-:W-:-:S03]  /*0e60*/  FFMA R74, R16, R52, R74 ;  /* 0x00000034104a7223 */ /* 0x004fc6000000004a */
[C---:B------:R-:W-:Y:S01]  /*0e70*/  FFMA R87, R17.reuse, R49, R86 ;  /* 0x0000003111577223 */ /* 0x040fe20000000056 */
[----:B---3--:R-:W-:Y:S01]  /*0e80*/  FFMA R72, R16, R40, R72 ;  /* 0x0000002810487223 */ /* 0x008fe20000000048 */
[C---:B------:R-:W-:Y:S02]  /*0e90*/  FFMA R85, R17.reuse, R53, R74 ;  /* 0x0000003511557223 */ /* 0x040fe4000000004a */
[----:B------:R-:W-:Y:S01]  /*0ea0*/  FFMA R86, R18, R50, R87 ;  /* 0x0000003212567223 */ /* 0x000fe20000000057 */
[----:B----4-:R-:W-:Y:S01]  /*0eb0*/  FFMA R16, R16, R64, R75 ;  /* 0x0000004010107223 */ /* 0x010fe2000000004b */
[C---:B------:R-:W-:Y:S01]  /*0ec0*/  FFMA R89, R17.reuse, R41, R72 ;  /* 0x0000002911597223 */ /* 0x040fe20000000048 */
[C---:B------:R-:W-:Y:S01]  /*0ed0*/  FFMA R88, R18.reuse, R54, R85 ;  /* 0x0000003612587223 */ /* 0x040fe20000000055 */
[----:B------:R-:W1:Y:S01]  /*0ee0*/  LDS.128 R72, [R78.X4+UR5+0x180] ;  /* 0x000180054e487984 */ /* 0x000e620008004c00 */
[----:B------:R-:W-:Y:S01]  /*0ef0*/  FFMA R17, R17, R65, R16 ;  /* 0x0000004111117223 */ /* 0x000fe20000000010 */
[C---:B------:R-:W-:Y:S01]  /*0f00*/  FFMA R16, R18.reuse, R42, R89 ;  /* 0x0000002a12107223 */ /* 0x040fe20000000059 */
[C---:B------:R-:W-:Y:S01]  /*0f10*/  FFMA R87, R19.reuse, R51, R86 ;  /* 0x0000003313577223 */ /* 0x040fe20000000056 */
[C---:B------:R-:W-:Y:S01]  /*0f20*/  FFMA R89, R19.reuse, R55, R88 ;  /* 0x0000003713597223 */ /* 0x040fe20000000058 */
[----:B------:R-:W-:Y:S01]  /*0f30*/  FFMA R18, R18, R66, R17 ;  /* 0x0000004212127223 */ /* 0x000fe20000000011 */
[C---:B------:R-:W-:Y:S01]  /*0f40*/  FFMA R85, R19.reuse, R43, R16 ;  /* 0x0000002b13557223 */ /* 0x040fe20000000010 */
[C---:B------:R-:W-:Y:S01]  /*0f50*/  FFMA R16, R68.reuse, R48, R61 ;  /* 0x0000003044107223 */ /* 0x040fe2000000003d */
[C---:B------:R-:W-:Y:S01]  /*0f60*/  FFMA R62, R68.reuse, R52, R62 ;  /* 0x00000034443e7223 */ /* 0x040fe2000000003e */
[----:B------:R-:W-:Y:S01]  /*0f70*/  FFMA R91, R19, R67, R18 ;  /* 0x00000043135b7223 */ /* 0x000fe20000000012 */
[C---:B------:R-:W-:Y:S01]  /*0f80*/  FFMA R18, R68.reuse, R64, R63 ;  /* 0x0000004044127223 */ /* 0x040fe2000000003f */
[C---:B------:R-:W-:Y:S01]  /*0f90*/  FFMA R93, R69.reuse, R49, R16 ;  /* 0x00000031455d7223 */ /* 0x040fe20000000010 */
[-C--:B------:R-:W-:Y:S01]  /*0fa0*/  FFMA R60, R68, R40.reuse, R60 ;  /* 0x00000028443c7223 */ /* 0x080fe2000000003c */
[C---:B------:R-:W-:Y:S01]  /*0fb0*/  FFMA R63, R69.reuse, R53, R62 ;  /* 0x00000035453f7223 */ /* 0x040fe2000000003e */
[C---:B------:R-:W-:Y:S01]  /*0fc0*/  FFMA R61, R69.reuse, R65, R18 ;  /* 0x00000041453d7223 */ /* 0x040fe20000000012 */
[----:B------:R-:W-:Y:S01]  /*0fd0*/  FFMA R36, R56, R40, R36 ;  /* 0x0000002838247223 */ /* 0x000fe20000000024 */
[----:B------:R-:W2:Y:S01]  /*0fe0*/  LDS.128 R16, [R78.X4+UR5+0x1000] ;  /* 0x001000054e107984 */ /* 0x000ea20008004c00 */
        /* <DEDUP_REMOVED lines=8> */
[C---:B------:R-:W-:Y:S01]  /*1070*/  FFMA R62, R56.reuse, R64, R39 ;  /* 0x00000040383e7223 */ /* 0x040fe20000000027 */
[----:B------:R-:W-:Y:S01]  /*1080*/  FFMA R38, R56, R48, R37 ;  /* 0x0000003038267223 */ /* 0x000fe20000000025 */
[----:B------:R-:W-:Y:S01]  /*1090*/  FFMA R97, R71, R67, R68 ;  /* 0x0000004347617223 */ /* 0x000fe20000000044 */
[C---:B------:R-:W-:Y:S01]  /*10a0*/  FFMA R63, R57.reuse, R53, R60 ;  /* 0x00000035393f7223 */ /* 0x040fe2000000003c */
[C---:B------:R-:W-:Y:S01]  /*10b0*/  FFMA R61, R57.reuse, R65, R62 ;  /* 0x00000041393d7223 */ /* 0x040fe2000000003e */
[C---:B------:R-:W-:Y:S01]  /*10c0*/  FFMA R69, R57.reuse, R49, R38 ;  /* 0x0000003139457223 */ /* 0x040fe20000000026 */
[----:B------:R-:W-:Y:S01]  /*10d0*/  FFMA R57, R57, R41, R36 ;  /* 0x0000002939397223 */ /* 0x000fe20000000024 */
[C---:B------:R-:W-:Y:S01]  /*10e0*/  FFMA R60, R58.reuse, R54, R63 ;  /* 0x000000363a3c7223 */ /* 0x040fe2000000003f */
[----:B------:R-:W3:Y:S01]  /*10f0*/  LDS.128 R36, [R78.X4+UR5+0x1080] ;  /* 0x001080054e247984 */ /* 0x000ee20008004c00 */
[C---:B------:R-:W-:Y:S01]  /*1100*/  FFMA R56, R58.reuse, R50, R69 ;  /* 0x000000323a387223 */ /* 0x040fe20000000045 */
[C---:B------:R-:W-:Y:S01]  /*1110*/  FFMA R62, R58.reuse, R66, R61 ;  /* 0x000000423a3e7223 */ /* 0x040fe2000000003d */
[----:B------:R-:W-:Y:S01]  /*1120*/  FFMA R58, R58, R42, R57 ;  /* 0x0000002a3a3a7223 */ /* 0x000fe20000000039 */
[C---:B------:R-:W-:Y:S01]  /*1130*/  FFMA R105, R59.reuse, R55, R60 ;  /* 0x000000373b697223 */ /* 0x040fe2000000003c */
[C---:B------:R-:W-:Y:S01]  /*1140*/  FFMA R103, R59.reuse, R51, R56 ;  /* 0x000000333b677223 */ /* 0x040fe20000000038 */
[----:B------:R-:W-:Y:S01]  /*1150*/  FFMA R107, R59, R67, R62 ;  /* 0x000000433b6b7223 */ /* 0x000fe2000000003e */
[C---:B-1----:R-:W-:Y:S01]  /*1160*/  FFMA R32, R72.reuse, R40, R32 ;  /* 0x0000002848207223 */ /* 0x042fe20000000020 */
[C---:B------:R-:W-:Y:S01]  /*1170*/  FFMA R56, R72.reuse, R64, R35 ;  /* 0x0000004048387223 */ /* 0x040fe20000000023 */
[C---:B------:R-:W-:Y:S01]  /*1180*/  FFMA R34, R72.reuse, R52, R34 ;  /* 0x0000003448227223 */ /* 0x040fe20000000022 */
[----:B------:R-:W-:Y:S01]  /*1190*/  FFMA R72, R72, R48, R33 ;  /* 0x0000003048487223 */ /* 0x000fe20000000021 */
        /* <DEDUP_REMOVED lines=8> */
[----:B------:R-:W1:Y:S01]  /*1220*/  LDS.128 R32, [R78.X4+UR5+0x1100] ;  /* 0x001100054e207984 */ /* 0x000e620008004c00 */
[C---:B------:R-:W-:Y:S01]  /*1230*/  FFMA R119, R75.reuse, R43, R56 ;  /* 0x0000002b4b777223 */ /* 0x040fe20000000038 */
[----:B------:R-:W-:Y:S01]  /*1240*/  FFMA R117, R75, R67, R60 ;  /* 0x000000434b757223 */ /* 0x000fe2000000003c */
[----:B------:R-:W-:Y:S01]  /*1250*/  FFMA R74, R74, R50, R73 ;  /* 0x000000324a4a7223 */ /* 0x000fe20000000049 */
[C---:B--2---:R-:W-:Y:S01]  /*1260*/  FFMA R56, R16.reuse, R64, R27 ;  /* 0x0000004010387223 */ /* 0x044fe2000000001b */
        /* <DEDUP_REMOVED lines=10> */
[----:B------:R-:W2:Y:S01]  /*1310*/  LDS.128 R24, [R78.X4+UR5+0x1180] ;  /* 0x001180054e187984 */ /* 0x000ea20008004c00 */
[----:B------:R-:W-:Y:S01]  /*1320*/  FFMA R18, R18, R50, R17 ;  /* 0x0000003212127223 */ /* 0x000fe20000000011 */
[C---:B------:R-:W-:Y:S01]  /*1330*/  FFMA R123, R19.reuse, R55, R16 ;  /* 0x00000037137b7223 */ /* 0x040fe20000000010 */
[C---:B------:R-:W-:Y:S01]  /*1340*/  FFMA R125, R19.reuse, R67, R56 ;  /* 0x00000043137d7223 */ /* 0x040fe20000000038 */
[C---:B------:R-:W-:Y:S01]  /*1350*/  FFMA R72, R19.reuse, R43, R72 ;  /* 0x0000002b13487223 */ /* 0x040fe20000000048 */
[-C--:B------:R-:W-:Y:S01]  /*1360*/  FFMA R121, R19, R51.reuse, R18 ;  /* 0x0000003313797223 */ /* 0x080fe20000000012 */
[C---:B---3--:R-:W-:Y:S01]  /*1370*/  FFMA R20, R36.reuse, R40, R20 ;  /* 0x0000002824147223 */ /* 0x048fe20000000014 */
        /* <DEDUP_REMOVED lines=11> */
[----:B------:R-:W-:Y:S01]  /*1430*/  LDS.128 R16, [R78.X4+UR5+0x10] ;  /* 0x000010054e107984 */ /* 0x000fe20008004c00 */
[----:B------:R-:W-:Y:S01]  /*1440*/  FFMA R99, R71, R43, R70 ;  /* 0x0000002b47637223 */ /* 0x000fe20000000046 */
[----:B------:R-:W-:Y:S01]  /*1450*/  FFMA R37, R37, R65, R36 ;  /* 0x0000004125257223 */ /* 0x000fe20000000024 */
[C---:B------:R-:W-:Y:S01]  /*1460*/  FFMA R86, R39.reuse, R55, R86 ;  /* 0x0000003727567223 */ /* 0x040fe20000000056 */
[----:B------:R-:W3:Y:S01]  /*1470*/  LDS.128 R20, [R84+0x90] ;  /* 0x0000900054147984 */ /* 0x000ee20000000c00 */
[C---:B------:R-:W-:Y:S01]  /*1480*/  FFMA R74, R39.reuse, R51, R74 ;  /* 0x00000033274a7223 */ /* 0x040fe2000000004a */
[----:B------:R-:W-:Y:S01]  /*1490*/  FFMA R88, R38, R66, R37 ;  /* 0x0000004226587223 */ /* 0x000fe20000000025 */
[C---:B-1----:R-:W-:Y:S01]  /*14a0*/  FFMA R38, R32.reuse, R64, R47 ;  /* 0x0000004020267223 */ /* 0x042fe2000000002f */
[----:B------:R-:W1:Y:S01]  /*14b0*/  LDS.128 R56, [R84+0x110] ;  /* 0x0001100054387984 */ /* 0x000e620000000c00 */
[C---:B------:R-:W-:Y:S01]  /*14c0*/  FFMA R36, R32.reuse, R48, R45 ;  /* 0x0000003020247223 */ /* 0x040fe2000000002d */
[C---:B------:R-:W-:Y:S01]  /*14d0*/  FFMA R88, R39.reuse, R67, R88 ;  /* 0x0000004327587223 */ /* 0x040fe20000000058 */
[----:B------:R-:W-:Y:S01]  /*14e0*/  FFMA R90, R39, R43, R90 ;  /* 0x0000002b275a7223 */ /* 0x000fe2000000005a */
[----:B------:R-:W4:Y:S01]  /*14f0*/  LDS.128 R60, [R84+0x10] ;  /* 0x00001000543c7984 */ /* 0x000f220000000c00 */
[C---:B------:R-:W-:Y:S01]  /*1500*/  FFMA R45, R33.reuse, R65, R38 ;  /* 0x00000041212d7223 */ /* 0x040fe20000000026 */
[----:B------:R-:W-:Y:S01]  /*1510*/  FFMA R73, R33, R49, R36 ;  /* 0x0000003121497223 */ /* 0x000fe20000000024 */
[C---:B------:R-:W-:Y:S01]  /*1520*/  FFMA R46, R32.reuse, R52, R46 ;  /* 0x00000034202e7223 */ /* 0x040fe2000000002e */
[----:B------:R-:W4:Y:S01]  /*1530*/  LDS.128 R68, [R84+0x190] ;  /* 0x0001900054447984 */ /* 0x000f220000000c00 */
[----:B------:R-:W-:-:S02]  /*1540*/  FFMA R32, R32, R40, R44 ;  /* 0x0000002820207223 */ /* 0x000fc4000000002c */
[C---:B------:R-:W-:Y:S01]  /*1550*/  FFMA R47, R33.reuse, R53, R46 ;  /* 0x00000035212f7223 */ /* 0x040fe2000000002e */
[----:B------:R-:W4:Y:S01]  /*1560*/  LDS.128 R36, [R78.X4+UR5+0x90] ;  /* 0x000090054e247984 */ /* 0x000f220008004c00 */
[----:B------:R-:W-:Y:S01]  /*1570*/  FFMA R33, R33, R41, R32 ;  /* 0x0000002921217223 */ /* 0x000fe20000000020 */
[C---:B--2---:R-:W-:Y:S01]  /*1580*/  FFMA R30, R24.reuse, R52, R30 ;  /* 0x00000034181e7223 */ /* 0x044fe2000000001e */
[C---:B------:R-:W-:Y:S01]  /*1590*/  FFMA R48, R24.reuse, R48, R29 ;  /* 0x0000003018307223 */ /* 0x040fe2000000001d */
[C---:B------:R-:W-:Y:S01]  /*15a0*/  FFMA R64, R24.reuse, R64, R31 ;  /* 0x0000004018407223 */ /* 0x040fe2000000001f */
[----:B------:R-:W-:Y:S01]  /*15b0*/  FFMA R24, R24, R40, R28 ;  /* 0x0000002818187223 */ /* 0x000fe2000000001c */
[C---:B------:R-:W-:Y:S01]  /*15c0*/  FFMA R53, R25.reuse, R53, R30 ;  /* 0x0000003519357223 */ /* 0x040fe2000000001e */
[C---:B------:R-:W-:Y:S01]  /*15d0*/  FFMA R49, R25.reuse, R49, R48 ;  /* 0x0000003119317223 */ /* 0x040fe20000000030 */
[----:B------:R-:W2:Y:S01]  /*15e0*/  LDS.128 R28, [R78.X4+UR5+0x110] ;  /* 0x000110054e1c7984 */ /* 0x000ea20008004c00 */
[C---:B------:R-:W-:Y:S01]  /*15f0*/  FFMA R65, R25.reuse, R65, R64 ;  /* 0x0000004119417223 */ /* 0x040fe20000000040 */
[----:B------:R-:W-:Y:S01]  /*1600*/  FFMA R25, R25, R41, R24 ;  /* 0x0000002919197223 */ /* 0x000fe20000000018 */
[C---:B------:R-:W-:Y:S01]  /*1610*/  FFMA R46, R34.reuse, R66, R45 ;  /* 0x00000042222e7223 */ /* 0x040fe2000000002d */
[C---:B------:R-:W-:Y:S01]  /*1620*/  FFMA R44, R34.reuse, R54, R47 ;  /* 0x00000036222c7223 */ /* 0x040fe2000000002f */
[-C--:B------:R-:W-:Y:S01]  /*1630*/  FFMA R32, R34, R50.reuse, R73 ;  /* 0x0000003222207223 */ /* 0x080fe20000000049 */
[C---:B------:R-:W-:Y:S01]  /*1640*/  FFMA R50, R26.reuse, R50, R49 ;  /* 0x000000321a327223 */ /* 0x040fe20000000031 */
[C---:B------:R-:W-:Y:S01]  /*1650*/  FFMA R66, R26.reuse, R66, R65 ;  /* 0x000000421a427223 */ /* 0x040fe20000000041 */
[C---:B------:R-:W-:Y:S01]  /*1660*/  FFMA R54, R26.reuse, R54, R53 ;  /* 0x000000361a367223 */ /* 0x040fe20000000035 */
[-C--:B------:R-:W-:Y:S01]  /*1670*/  FFMA R26, R26, R42.reuse, R25 ;  /* 0x0000002a1a1a7223 */ /* 0x080fe20000000019 */
[----:B------:R-:W-:Y:S01]  /*1680*/  FFMA R34, R34, R42, R33 ;  /* 0x0000002a22227223 */ /* 0x000fe20000000021 */
[C---:B------:R-:W-:Y:S01]  /*1690*/  FFMA R73, R35.reuse, R51, R32 ;  /* 0x0000003323497223 */ /* 0x040fe20000000020 */
[----:B------:R-:W-:Y:S01]  /*16a0*/  FFMA R101, R35, R67, R46 ;  /* 0x0000004323657223 */ /* 0x000fe2000000002e */
[----:B------:R-:W-:Y:S01]  /*16b0*/  FFMA R65, R27, R43, R26 ;  /* 0x0000002b1b417223 */ /* 0x000fe2000000001a */
[C---:B------:R-:W-:Y:S01]  /*16c0*/  FFMA R75, R35.reuse, R55, R44 ;  /* 0x00000037234b7223 */ /* 0x040fe2000000002c */
[----:B------:R-:W-:Y:S01]  /*16d0*/  FFMA R109, R35, R43, R34 ;  /* 0x0000002b236d7223 */ /* 0x000fe20000000022 */
[C---:B---3--:R-:W-:Y:S01]  /*16e0*/  FFMA R26, R16.reuse, R20, R87 ;  /* 0x00000014101a7223 */ /* 0x048fe20000000057 */
[C---:B------:R-:W-:Y:S01]  /*16f0*/  FFMA R67, R27.reuse, R67, R66 ;  /* 0x000000431b437223 */ /* 0x040fe20000000042 */
[C---:B------:R-:W-:Y:S01]  /*1700*/  FFMA R55, R27.reuse, R55, R54 ;  /* 0x000000371b377223 */ /* 0x040fe20000000036 */
[----:B------:R-:W-:Y:S01]  /*1710*/  FFMA R53, R27, R51, R50 ;  /* 0x000000331b357223 */ /* 0x000fe20000000032 */
[C---:B-1----:R-:W-:Y:S01]  /*1720*/  FFMA R32, R16.reuse, R56, R89 ;  /* 0x0000003810207223 */ /* 0x042fe20000000059 */
[C---:B------:R-:W-:Y:S01]  /*1730*/  FFMA R35, R17.reuse, R21, R26 ;  /* 0x0000001511237223 */ /* 0x040fe2000000001a */
[----:B------:R-:W-:Y:S01]  /*1740*/  LDS.128 R48, [R78.X4+UR5+0x1110] ;  /* 0x001110054e307984 */ /* 0x000fe20008004c00 */
[----:B----4-:R-:W-:Y:S01]  /*1750*/  FFMA R24, R16, R60, R85 ;  /* 0x0000003c10187223 */ /* 0x010fe20000000055 */
[C---:B------:R-:W-:Y:S01]  /*1760*/  FFMA R33, R17.reuse, R57, R32 ;  /* 0x0000003911217223 */ /* 0x040fe20000000020 */
[----:B------:R-:W-:Y:S01]  /*1770*/  FFMA R32, R18, R22, R35 ;  /* 0x0000001612207223 */ /* 0x000fe20000000023 */
[----:B------:R-:W-:Y:S01]  /*1780*/  LDS.128 R44, [R78.X4+UR5+0x20] ;  /* 0x000020054e2c7984 */ /* 0x000fe20008004c00 */
[----:B------:R-:W-:Y:S01]  /*1790*/  FFMA R16, R16, R68, R91 ;  /* 0x0000004410107223 */ /* 0x000fe2000000005b */
[C---:B------:R-:W-:Y:S01]  /*17a0*/  FFMA R41, R17.reuse, R61, R24 ;  /* 0x0000003d11297223 */ /* 0x040fe20000000018 */
[C---:B------:R-:W-:Y:S01]  /*17b0*/  FFMA R34, R18.reuse, R58, R33 ;  /* 0x0000003a12227223 */ /* 0x040fe20000000021 */
[----:B------:R-:W1:Y:S01]  /*17c0*/  LDS.128 R24, [R78.X4+UR5+0x190] ;  /* 0x000190054e187984 */ /* 0x000e620008004c00 */
[----:B------:R-:W-:Y:S01]  /*17d0*/  FFMA R17, R17, R69, R16 ;  /* 0x0000004511117223 */ /* 0x000fe20000000010 */
[----:B------:R-:W-:Y:S01]  /*17e0*/  FFMA R16, R18, R62, R41 ;  /* 0x0000003e12107223 */ /* 0x000fe20000000029 */
[C---:B------:R-:W-:Y:S01]  /*17f0*/  FFMA R87, R19.reuse, R23, R32 ;  /* 0x0000001713577223 */ /* 0x040fe20000000020 */
[----:B------:R-:W-:Y:S01]  /*1800*/  FFMA R32, R36, R68, R97 ;  /* 0x0000004424207223 */ /* 0x000fe20000000061 */
[----:B------:R-:W-:Y:S01]  /*1810*/  FFMA R18, R18, R70, R17 ;  /* 0x0000004612127223 */ /* 0x000fe20000000011 */
[----:B------:R-:W-:Y:S01]  /*1820*/  FFMA R85, R19, R63, R16 ;  /* 0x0000003f13557223 */ /* 0x000fe20000000010 */
[C---:B------:R-:W-:Y:S01]  /*1830*/  FFMA R16, R36.reuse, R20, R93 ;  /* 0x0000001424107223 */ /* 0x040fe2000000005d */
        /* <DEDUP_REMOVED lines=8> */
[C---:B------:R-:W-:Y:S01]  /*18c0*/  FFMA R36, R38.reuse, R70, R33 ;  /* 0x0000004626247223 */ /* 0x040fe20000000021 */
[----:B------:R-:W3:Y:S01]  /*18d0*/  LDS.128 R16, [R78.X4+UR5+0x1010] ;  /* 0x001010054e107984 */ /* 0x000ee20008004c00 */
[C---:B------:R-:W-:Y:S01]  /*18e0*/  FFMA R34, R38.reuse, R58, R35 ;  /* 0x0000003a26227223 */ /* 0x040fe20000000023 */
[C---:B------:R-:W-:Y:S01]  /*18f0*/  FFMA R32, R38.reuse, R22, R41 ;  /* 0x0000001626207223 */ /* 0x040fe20000000029 */
[C---:B------:R-:W-:Y:S01]  /*1900*/  FFMA R97, R39.reuse, R71, R36 ;  /* 0x0000004727617223 */ /* 0x040fe20000000024 */
        /* <DEDUP_REMOVED lines=19> */
[C---:B-1----:R-:W-:Y:S01]  /*1a40*/  FFMA R32, R24.reuse, R68, R117 ;  /* 0x0000004418207223 */ /* 0x042fe20000000075 */
[C---:B------:R-:W-:Y:S01]  /*1a50*/  FFMA R103, R31.reuse, R23, R28 ;  /* 0x000000171f677223 */ /* 0x040fe2000000001c */
[----:B------:R-:W-:Y:S01]  /*1a60*/  FFMA R111, R31, R63, R30 ;  /* 0x0000003f1f6f7223 */ /* 0x000fe2000000001e */
        /* <DEDUP_REMOVED lines=15> */
[C---:B---3--:R-:W-:Y:S01]  /*1b60*/  FFMA R72, R16.reuse, R60, R72 ;  /* 0x0000003c10487223 */ /* 0x048fe20000000048 */
[C---:B------:R-:W-:Y:S01]  /*1b70*/  FFMA R26, R16.reuse, R68, R125 ;  /* 0x00000044101a7223 */ /* 0x040fe2000000007d */
[C---:B------:R-:W-:Y:S01]  /*1b80*/  FFMA R24, R16.reuse, R56, R123 ;  /* 0x0000003810187223 */ /* 0x040fe2000000007b */
[----:B------:R-:W-:Y:S01]  /*1b90*/  FFMA R16, R16, R20, R121 ;  /* 0x0000001410107223 */ /* 0x000fe20000000079 */
[C---:B------:R-:W-:Y:S01]  /*1ba0*/  FFMA R29, R17.reuse, R61, R72 ;  /* 0x0000003d111d7223 */ /* 0x040fe20000000048 */
[C---:B------:R-:W-:Y:S01]  /*1bb0*/  FFMA R25, R17.reuse, R69, R26 ;  /* 0x0000004511197223 */ /* 0x040fe2000000001a */
[C---:B------:R-:W-:Y:S01]  /*1bc0*/  FFMA R27, R17.reuse, R57, R24 ;  /* 0x00000039111b7223 */ /* 0x040fe20000000018 */
[----:B------:R-:W-:Y:S01]  /*1bd0*/  FFMA R17, R17, R21, R16 ;  /* 0x0000001511117223 */ /* 0x000fe20000000010 */
[----:B------:R-:W1:Y:S01]  /*1be0*/  LDS.128 R40, [R78.X4+UR5+0x1190] ;  /* 0x001190054e287984 */ /* 0x000e620008004c00 */
[C---:B------:R-:W-:Y:S01]  /*1bf0*/  FFMA R64, R18.reuse, R62, R29 ;  /* 0x0000003e12407223 */ /* 0x040fe2000000001d */
[C---:B------:R-:W-:Y:S01]  /*1c00*/  FFMA R24, R18.reuse, R70, R25 ;  /* 0x0000004612187223 */ /* 0x040fe20000000019 */
[C---:B------:R-:W-:Y:S01]  /*1c10*/  FFMA R16, R18.reuse, R58, R27 ;  /* 0x0000003a12107223 */ /* 0x040fe2000000001b */
[----:B------:R-:W-:Y:S01]  /*1c20*/  FFMA R18, R18, R22, R17 ;  /* 0x0000001612127223 */ /* 0x000fe20000000011 */
[C---:B--2---:R-:W-:Y:S01]  /*1c30*/  FFMA R74, R36.reuse, R20, R74 ;  /* 0x00000014244a7223 */ /* 0x044fe2000000004a */
[C---:B------:R-:W-:Y:S01]  /*1c40*/  FFMA R86, R36.reuse, R56, R86 ;  /* 0x0000003824567223 */ /* 0x040fe20000000056 */
        /* <DEDUP_REMOVED lines=11> */
[----:B------:R-:W2:Y:S01]  /*1d00*/  LDS.128 R28, [R84+0x20] ;  /* 0x00002000541c7984 */ /* 0x000ea20000000c00 */
[----:B------:R-:W-:Y:S01]  /*1d10*/  FFMA R37, R37, R69, R88 ;  /* 0x0000004525257223 */ /* 0x000fe20000000058 */
[----:B------:R-:W-:Y:S01]  /*1d20*/  FFMA R86, R38, R62, R25 ;  /* 0x0000003e26567223 */ /* 0x000fe20000000019 */
[----:B------:R-:W-:Y:S01]  /*1d30*/  FFMA R36, R48, R20, R73 ;  /* 0x0000001430247223 */ /* 0x000fe20000000049 */
[----:B------:R-:W3:Y:S01]  /*1d40*/  LDS.128 R16, [R84+0xa0] ;  /* 0x0000a00054107984 */ /* 0x000ee20000000c00 */
[----:B------:R-:W-:Y:S01]  /*1d50*/  FFMA R74, R38, R70, R37 ;  /* 0x00000046264a7223 */ /* 0x000fe20000000025 */
[C---:B------:R-:W-:Y:S01]  /*1d60*/  FFMA R38, R48.reuse, R56, R75 ;  /* 0x0000003830267223 */ /* 0x040fe2000000004b */
[C---:B------:R-:W-:Y:S01]  /*1d70*/  FFMA R52, R48.reuse, R68, R101 ;  /* 0x0000004430347223 */ /* 0x040fe20000000065 */
[----:B------:R-:W4:Y:S01]  /*1d80*/  LDS.128 R24, [R84+0x120] ;  /* 0x0001200054187984 */ /* 0x000f220000000c00 */
[C---:B------:R-:W-:Y:S01]  /*1d90*/  FFMA R74, R39.reuse, R71, R74 ;  /* 0x00000047274a7223 */ /* 0x040fe2000000004a */
[C---:B------:R-:W-:Y:S01]  /*1da0*/  FFMA R72, R39.reuse, R59, R72 ;  /* 0x0000003b27487223 */ /* 0x040fe20000000048 */
[C---:B------:R-:W-:Y:S01]  /*1db0*/  FFMA R66, R39.reuse, R23, R66 ;  /* 0x0000001727427223 */ /* 0x040fe20000000042 */
[----:B------:R-:W4:Y:S01]  /*1dc0*/  LDS.128 R32, [R84+0x1a0] ;  /* 0x0001a00054207984 */ /* 0x000f220000000c00 */
[----:B------:R-:W-:Y:S01]  /*1dd0*/  FFMA R86, R39, R63, R86 ;  /* 0x0000003f27567223 */ /* 0x000fe20000000056 */
[C---:B------:R-:W-:Y:S01]  /*1de0*/  FFMA R75, R49.reuse, R57, R38 ;  /* 0x00000039314b7223 */ /* 0x040fe20000000026 */
[C---:B------:R-:W-:Y:S01]  /*1df0*/  FFMA R101, R49.reuse, R21, R36 ;  /* 0x0000001531657223 */ /* 0x040fe20000000024 */
[----:B------:R-:W-:Y:S01]  /*1e00*/  FFMA R48, R48, R60, R109 ;  /* 0x0000003c30307223 */ /* 0x000fe2000000006d */
[----:B------:R-:W4:Y:S01]  /*1e10*/  LDS.128 R36, [R78.X4+UR5+0xa0] ;  /* 0x0000a0054e247984 */ /* 0x000f220008004c00 */
[C---:B------:R-:W-:Y:S01]  /*1e20*/  FFMA R73, R49.reuse, R69, R52 ;  /* 0x0000004531497223 */ /* 0x040fe20000000034 */
[C---:B------:R-:W-:Y:S01]  /*1e30*/  FFMA R52, R50.reuse, R58, R75 ;  /* 0x0000003a32347223 */ /* 0x040fe2000000004b */
[----:B------:R-:W-:Y:S01]  /*1e40*/  FFMA R49, R49, R61, R48 ;  /* 0x0000003d31317223 */ /* 0x000fe20000000030 */
[C---:B------:R-:W-:Y:S01]  /*1e50*/  FFMA R48, R50.reuse, R22, R101 ;  /* 0x0000001632307223 */ /* 0x040fe20000000065 */
[----:B------:R-:W-:Y:S01]  /*1e60*/  FFMA R54, R50, R70, R73 ;  /* 0x0000004632367223 */ /* 0x000fe20000000049 */
[----:B-1----:R-:W-:Y:S01]  /*1e70*/  FFMA R20, R40, R20, R53 ;  /* 0x0000001428147223 */ /* 0x002fe20000000035 */
        /* <DEDUP_REMOVED lines=8> */
[----:B------:R-:W-:Y:S01]  /*1f00*/  FFMA R40, R40, R60, R65 ;  /* 0x0000003c28287223 */ /* 0x000fe20000000041 */
[----:B------:R-:W1:Y:S01]  /*1f10*/  LDS.128 R48, [R78.X4+UR5+0x120] ;  /* 0x000120054e307984 */ /* 0x000e620008004c00 */
        /* <DEDUP_REMOVED lines=8> */
[C---:B--2---:R-:W-:Y:S01]  /*1fa0*/  FFMA R20, R44.reuse, R28, R85 ;  /* 0x0000001c2c147223 */ /* 0x044fe20000000055 */
[C---:B------:R-:W-:Y:S01]  /*1fb0*/  FFMA R71, R43.reuse, R71, R70 ;  /* 0x000000472b477223 */ /* 0x040fe20000000046 */
[C---:B---3--:R-:W-:Y:S01]  /*1fc0*/  FFMA R22, R44.reuse, R16, R87 ;  /* 0x000000102c167223 */ /* 0x048fe20000000057 */
[C---:B------:R-:W-:Y:S01]  /*1fd0*/  FFMA R65, R43.reuse, R59, R58 ;  /* 0x0000003b2b417223 */ /* 0x040fe2000000003a */
[----:B------:R-:W-:Y:S01]  /*1fe0*/  FFMA R69, R43, R63, R42 ;  /* 0x0000003f2b457223 */ /* 0x000fe2000000002a */
[C---:B------:R-:W-:Y:S01]  /*1ff0*/  FFMA R53, R45.reuse, R29, R20 ;  /* 0x0000001d2d357223 */ /* 0x040fe20000000014 */
[C---:B----4-:R-:W-:Y:S01]  /*2000*/  FFMA R40, R44.reuse, R24, R89 ;  /* 0x000000182c287223 */ /* 0x050fe20000000059 */
[C---:B------:R-:W-:Y:S01]  /*2010*/  FFMA R43, R45.reuse, R17, R22 ;  /* 0x000000112d2b7223 */ /* 0x040fe20000000016 */
[----:B------:R-:W-:Y:S01]  /*2020*/  LDS.128 R60, [R78.X4+UR5+0x1120] ;  /* 0x001120054e3c7984 */ /* 0x000fe20008004c00 */
[----:B------:R-:W-:Y:S01]  /*2030*/  FFMA R44, R44, R32, R91 ;  /* 0x000000202c2c7223 */ /* 0x000fe2000000005b */
[----:B------:R-:W-:-:S02]  /*2040*/  FFMA R41, R45, R25, R40 ;  /* 0x000000192d297223 */ /* 0x000fc40000000028 */
[----:B------:R-:W2:Y:S01]  /*2050*/  LDS.128 R20, [R78.X4+UR5+0x1a0] ;  /* 0x0001a0054e147984 */ /* 0x000ea20008004c00 */
        /* <DEDUP_REMOVED lines=12> */
[----:B------:R-:W-:Y:S01]  /*2120*/  FFMA R36, R36, R28, R99 ;  /* 0x0000001c24247223 */ /* 0x000fe20000000063 */
[C---:B------:R-:W-:Y:S01]  /*2130*/  FFMA R47, R37.reuse, R25, R42 ;  /* 0x00000019252f7223 */ /* 0x040fe2000000002a */
[C---:B------:R-:W-:Y:S01]  /*2140*/  FFMA R53, R37.reuse, R17, R40 ;  /* 0x0000001125357223 */ /* 0x040fe20000000028 */
[C---:B------:R-:W-:Y:S01]  /*2150*/  FFMA R45, R37.reuse, R33, R44 ;  /* 0x00000021252d7223 */ /* 0x040fe2000000002c */
[----:B------:R-:W3:Y:S01]  /*2160*/  LDS.128 R40, [R78.X4+UR5+0x1020] ;  /* 0x001020054e287984 */ /* 0x000ee20008004c00 */
[----:B------:R-:W-:Y:S01]  /*2170*/  FFMA R37, R37, R29, R36 ;  /* 0x0000001d25257223 */ /* 0x000fe20000000024 */
[C---:B------:R-:W-:Y:S01]  /*2180*/  FFMA R36, R38.reuse, R18, R53 ;  /* 0x0000001226247223 */ /* 0x040fe20000000035 */
[C---:B------:R-:W-:Y:S01]  /*2190*/  FFMA R46, R38.reuse, R34, R45 ;  /* 0x00000022262e7223 */ /* 0x040fe2000000002d */
[----:B------:R-:W4:Y:S01]  /*21a0*/  LDS.128 R52, [R78.X4+UR5+0x10a0] ;  /* 0x0010a0054e347984 */ /* 0x000f220008004c00 */
[C---:B------:R-:W-:Y:S01]  /*21b0*/  FFMA R44, R38.reuse, R26, R47 ;  /* 0x0000001a262c7223 */ /* 0x040fe2000000002f */
[----:B------:R-:W-:Y:S01]  /*21c0*/  FFMA R38, R38, R30, R37 ;  /* 0x0000001e26267223 */ /* 0x000fe20000000025 */
[C---:B------:R-:W-:Y:S01]  /*21d0*/  FFMA R93, R39.reuse, R19, R36 ;  /* 0x00000013275d7223 */ /* 0x040fe20000000024 */
[C---:B-1----:R-:W-:Y:S01]  /*21e0*/  FFMA R36, R48.reuse, R16, R103 ;  /* 0x0000001030247223 */ /* 0x042fe20000000067 */
        /* <DEDUP_REMOVED lines=29> */
[C---:B------:R-:W-:Y:S01]  /*23c0*/  FFMA R119, R23.reuse, R31, R20 ;  /* 0x0000001f17777223 */ /* 0x040fe20000000014 */
[C---:B------:R-:W-:Y:S01]  /*23d0*/  FFMA R117, R23.reuse, R35, R38 ;  /* 0x0000002317757223 */ /* 0x040fe20000000026 */
[----:B------:R-:W-:Y:S01]  /*23e0*/  FFMA R113, R23, R19, R22 ;  /* 0x0000001317717223 */ /* 0x000fe20000000016 */
[C---:B---3--:R-:W-:Y:S01]  /*23f0*/  FFMA R64, R40.reuse, R28, R64 ;  /* 0x0000001c28407223 */ /* 0x048fe20000000040 */
[C---:B------:R-:W-:Y:S01]  /*2400*/  FFMA R22, R40.reuse, R32, R125 ;  /* 0x0000002028167223 */ /* 0x040fe2000000007d */
[C---:B------:R-:W-:Y:S01]  /*2410*/  FFMA R20, R40.reuse, R24, R123 ;  /* 0x0000001828147223 */ /* 0x040fe2000000007b */
[----:B------:R-:W-:Y:S01]  /*2420*/  FFMA R111, R51, R31, R50 ;  /* 0x0000001f336f7223 */ /* 0x000fe20000000032 */
[-C--:B------:R-:W-:Y:S01]  /*2430*/  FFMA R40, R40, R16.reuse, R121 ;  /* 0x0000001028287223 */ /* 0x080fe20000000079 */
[----:B------:R-:W1:Y:S01]  /*2440*/  LDS.128 R48, [R78.X4+UR5+0x11a0] ;  /* 0x0011a0054e307984 */ /* 0x000e620008004c00 */
[----:B------:R-:W-:Y:S01]  /*2450*/  FFMA R115, R23, R27, R36 ;  /* 0x0000001b17737223 */ /* 0x000fe20000000024 */
[C---:B------:R-:W-:Y:S01]  /*2460*/  FFMA R37, R41.reuse, R29, R64 ;  /* 0x0000001d29257223 */ /* 0x040fe20000000040 */
[C---:B------:R-:W-:Y:S01]  /*2470*/  FFMA R21, R41.reuse, R33, R22 ;  /* 0x0000002129157223 */ /* 0x040fe20000000016 */
[C---:B------:R-:W-:Y:S01]  /*2480*/  FFMA R23, R41.reuse, R25, R20 ;  /* 0x0000001929177223 */ /* 0x040fe20000000014 */
[-C--:B------:R-:W-:Y:S01]  /*2490*/  FFMA R41, R41, R17.reuse, R40 ;  /* 0x0000001129297223 */ /* 0x080fe20000000028 */
[C---:B----4-:R-:W-:Y:S01]  /*24a0*/  FFMA R66, R52.reuse, R16, R66 ;  /* 0x0000001034427223 */ /* 0x050fe20000000042 */
[----:B------:R-:W-:Y:S01]  /*24b0*/  FFMA R72, R52, R24, R72 ;  /* 0x0000001834487223 */ /* 0x000fe20000000048 */
[C---:B------:R-:W-:Y:S01]  /*24c0*/  FFMA R64, R42.reuse, R30, R37 ;  /* 0x0000001e2a407223 */ /* 0x040fe20000000025 */
[C---:B------:R-:W-:Y:S01]  /*24d0*/  FFMA R22, R42.reuse, R34, R21 ;  /* 0x000000222a167223 */ /* 0x040fe20000000015 */
[----:B------:R-:W-:Y:S01]  /*24e0*/  FFMA R20, R42, R26, R23 ;  /* 0x0000001a2a147223 */ /* 0x000fe20000000017 */
[----:B------:R-:W-:Y:S01]  /*24f0*/  FFMA R86, R52, R28, R86 ;  /* 0x0000001c34567223 */ /* 0x000fe20000000056 */
        /* <DEDUP_REMOVED lines=11> */
[----:B------:R-:W-:Y:S01]  /*25b0*/  LDS.128 R56, [R78.X4+UR5+0x30] ;  /* 0x000030054e387984 */ /* 0x000fe20008004c00 */
[----:B------:R-:W-:Y:S01]  /*25c0*/  FFMA R72, R54, R30, R37 ;  /* 0x0000001e36487223 */ /* 0x000fe20000000025 */
[----:B------:R-:W-:Y:S01]  /*25d0*/  FFMA R53, R53, R33, R74 ;  /* 0x0000002135357223 */ /* 0x000fe2000000004a */
[C---:B------:R-:W-:Y:S01]  /*25e0*/  FFMA R52, R60.reuse, R16, R73 ;  /* 0x000000103c347223 */ /* 0x040fe20000000049 */
[----:B------:R-:W2:Y:S01]  /*25f0*/  LDS.128 R20, [R84+0xb0] ;  /* 0x0000b00054147984 */ /* 0x000ea20000000c00 */
[----:B------:R-:W-:Y:S01]  /*2600*/  FFMA R74, R60, R32, R101 ;  /* 0x000000203c4a7223 */ /* 0x000fe20000000065 */
[----:B------:R-:W-:Y:S01]  /*2610*/  FFMA R70, R54, R34, R53 ;  /* 0x0000002236467223 */ /* 0x000fe20000000035 */
[C---:B------:R-:W-:Y:S01]  /*2620*/  FFMA R54, R60.reuse, R24, R75 ;  /* 0x000000183c367223 */ /* 0x040fe2000000004b */
[----:B------:R-:W3:Y:S01]  /*2630*/  LDS.128 R40, [R84+0x30] ;  /* 0x0000300054287984 */ /* 0x000ee20000000c00 */
        /* <DEDUP_REMOVED lines=12> */
[----:B------:R-:W4:Y:S01]  /*2700*/  LDS.128 R44, [R84+0x1b0] ;  /* 0x0001b000542c7984 */ /* 0x000f220000000c00 */
[C---:B------:R-:W-:Y:S01]  /*2710*/  FFMA R86, R62.reuse, R34, R73 ;  /* 0x000000223e567223 */ /* 0x040fe20000000049 */
[C---:B------:R-:W-:Y:S01]  /*2720*/  FFMA R60, R62.reuse, R18, R101 ;  /* 0x000000123e3c7223 */ /* 0x040fe20000000065 */
[----:B------:R-:W-:Y:S01]  /*2730*/  FFMA R62, R62, R30, R61 ;  /* 0x0000001e3e3e7223 */ /* 0x000fe2000000003d */
[C---:B-1----:R-:W-:Y:S01]  /*2740*/  FFMA R16, R48.reuse, R16, R67 ;  /* 0x0000001030107223 */ /* 0x042fe20000000043 */
[C---:B------:R-:W-:Y:S01]  /*2750*/  FFMA R101, R63.reuse, R35, R86 ;  /* 0x000000233f657223 */ /* 0x040fe20000000056 */
[C---:B------:R-:W-:Y:S01]  /*2760*/  FFMA R75, R63.reuse, R27, R74 ;  /* 0x0000001b3f4b7223 */ /* 0x040fe2000000004a */
[C---:B------:R-:W-:Y:S01]  /*2770*/  FFMA R73, R63.reuse, R19, R60 ;  /* 0x000000133f497223 */ /* 0x040fe2000000003c */
[----:B------:R-:W-:Y:S01]  /*2780*/  FFMA R109, R63, R31, R62 ;  /* 0x0000001f3f6d7223 */ /* 0x000fe2000000003e */
[C---:B------:R-:W-:Y:S01]  /*2790*/  FFMA R17, R49.reuse, R17, R16 ;  /* 0x0000001131117223 */ /* 0x040fe20000000010 */
[----:B------:R-:W1:Y:S01]  /*27a0*/  LDS.128 R60, [R78.X4+UR5+0x130] ;  /* 0x000130054e3c7984 */ /* 0x000e620008004c00 */
[C---:B------:R-:W-:Y:S01]  /*27b0*/  FFMA R24, R48.reuse, R24, R65 ;  /* 0x0000001830187223 */ /* 0x040fe20000000041 */
[----:B------:R-:W-:Y:S01]  /*27c0*/  FFMA R28, R48, R28, R69 ;  /* 0x0000001c301c7223 */ /* 0x000fe20000000045 */
[----:B------:R-:W-:Y:S01]  /*27d0*/  FFMA R18, R50, R18, R17 ;  /* 0x0000001232127223 */ /* 0x000fe20000000011 */
[----:B------:R-:W-:Y:S01]  /*27e0*/  FFMA R32, R48, R32, R71 ;  /* 0x0000002030207223 */ /* 0x000fe20000000047 */
[C---:B------:R-:W-:Y:S01]  /*27f0*/  FFMA R25, R49.reuse, R25, R24 ;  /* 0x0000001931197223 */ /* 0x040fe20000000018 */
[----:B------:R-:W-:Y:S01]  /*2800*/  FFMA R29, R49, R29, R28 ;  /* 0x0000001d311d7223 */ /* 0x000fe2000000001c */
[----:B------:R-:W-:Y:S01]  /*2810*/  FFMA R69, R51, R19, R18 ;  /* 0x0000001333457223 */ /* 0x000fe20000000012 */
[----:B------:R-:W-:Y:S01]  /*2820*/  FFMA R33, R49, R33, R32 ;  /* 0x0000002131217223 */ /* 0x000fe20000000020 */
[C---:B------:R-:W-:Y:S01]  /*2830*/  FFMA R26, R50.reuse, R26, R25 ;  /* 0x0000001a321a7223 */ /* 0x040fe20000000019 */
[----:B------:R-:W-:-:S02]  /*2840*/  FFMA R30, R50, R30, R29 ;  /* 0x0000001e321e7223 */ /* 0x000fc4000000001d */
[----:B------:R-:W-:Y:S01]  /*2850*/  FFMA R34, R50, R34, R33 ;  /* 0x0000002232227223 */ /* 0x000fe20000000021 */
[C---:B--2---:R-:W-:Y:S01]  /*2860*/  FFMA R18, R56.reuse, R20, R87 ;  /* 0x0000001438127223 */ /* 0x044fe20000000057 */
[C---:B------:R-:W-:Y:S01]  /*2870*/  FFMA R67, R51.reuse, R27, R26 ;  /* 0x0000001b33437223 */ /* 0x040fe2000000001a */
[C---:B------:R-:W-:Y:S01]  /*2880*/  FFMA R71, R51.reuse, R31, R30 ;  /* 0x0000001f33477223 */ /* 0x040fe2000000001e */
[----:B------:R-:W-:Y:S01]  /*2890*/  FFMA R65, R51, R35, R34 ;  /* 0x0000002333417223 */ /* 0x000fe20000000022 */
[C---:B---3--:R-:W-:Y:S01]  /*28a0*/  FFMA R16, R56.reuse, R40, R85 ;  /* 0x0000002838107223 */ /* 0x048fe20000000055 */
[C---:B------:R-:W-:Y:S01]  /*28b0*/  FFMA R27, R57.reuse, R21, R18 ;  /* 0x00000015391b7223 */ /* 0x040fe20000000012 */
[----:B------:R-:W-:Y:S01]  /*28c0*/  LDS.128 R48, [R78.X4+UR5+0x10b0] ;  /* 0x0010b0054e307984 */ /* 0x000fe20008004c00 */
[----:B----4-:R-:W-:Y:S01]  /*28d0*/  FFMA R24, R56, R36, R89 ;  /* 0x0000002438187223 */ /* 0x010fe20000000059 */
[C---:B------:R-:W-:Y:S01]  /*28e0*/  FFMA R29, R57.reuse, R41, R16 ;  /* 0x00000029391d7223 */ /* 0x040fe20000000010 */
[C---:B------:R-:W-:Y:S01]  /*28f0*/  FFMA R26, R58.reuse, R22, R27 ;  /* 0x000000163a1a7223 */ /* 0x040fe2000000001b */
[----:B------:R-:W2:Y:S01]  /*2900*/  LDS.128 R16, [R78.X4+UR5+0x1b0] ;  /* 0x0001b0054e107984 */ /* 0x000ea20008004c00 */
        /* <DEDUP_REMOVED lines=11> */
[C---:B------:R-:W-:Y:S01]  /*29c0*/  FFMA R30, R54.reuse, R38, R31 ;  /* 0x00000026361e7223 */ /* 0x040fe2000000001f */
[----:B------:R-:W3:Y:S01]  /*29d0*/  LDS.128 R24, [R78.X4+UR5+0x1030] ;  /* 0x001030054e187984 */ /* 0x000ee20008004c00 */
[----:B------:R-:W-:Y:S01]  /*29e0*/  FFMA R29, R53, R45, R28 ;  /* 0x0000002d351d7223 */ /* 0x000fe2000000001c */
[----:B------:R-:W-:Y:S01]  /*29f0*/  FFMA R28, R54, R22, R33 ;  /* 0x00000016361c7223 */ /* 0x000fe20000000021 */
[C---:B------:R-:W-:Y:S01]  /*2a00*/  FFMA R95, R55.reuse, R39, R30 ;  /* 0x00000027375f7223 */ /* 0x040fe2000000001e */
[----:B-1----:R-:W-:Y:S01]  /*2a10*/  FFMA R30, R60, R36, R105 ;  /* 0x000000243c1e7223 */ /* 0x002fe20000000069 */
[----:B------:R-:W-:Y:S01]  /*2a20*/  FFMA R32, R54, R46, R29 ;  /* 0x0000002e36207223 */ /* 0x000fe2000000001d */
[----:B------:R-:W-:Y:S01]  /*2a30*/  FFMA R93, R55, R23, R28 ;  /* 0x00000017375d7223 */ /* 0x000fe2000000001c */
[C---:B------:R-:W-:Y:S01]  /*2a40*/  FFMA R28, R60.reuse, R20, R103 ;  /* 0x000000143c1c7223 */ /* 0x040fe20000000067 */
[----:B------:R-:W-:Y:S01]  /*2a50*/  FFMA R31, R61, R37, R30 ;  /* 0x000000253d1f7223 */ /* 0x000fe2000000001e */
[----:B------:R-:W-:Y:S01]  /*2a60*/  FFMA R97, R55, R47, R32 ;  /* 0x0000002f37617223 */ /* 0x000fe20000000020 */
        /* <DEDUP_REMOVED lines=13> */
[----:B------:R-:W-:Y:S01]  /*2b40*/  FFMA R111, R63, R43, R62 ;  /* 0x0000002b3f6f7223 */ /* 0x000fe2000000003e */
[----:B------:R-:W-:Y:S01]  /*2b50*/  FFMA R56, R56, R44, R91 ;  /* 0x0000002c38387223 */ /* 0x000fe2000000005b */
[----:B------:R-:W1:Y:S01]  /*2b60*/  LDS.128 R60, [R78.X4+UR5+0x1130] ;  /* 0x001130054e3c7984 */ /* 0x000e620008004c00 */
[-C--:B------:R-:W-:Y:S01]  /*2b70*/  FFMA R53, R53, R41.reuse, R52 ;  /* 0x0000002935357223 */ /* 0x080fe20000000034 */
        /* <DEDUP_REMOVED lines=14> */
[C---:B---3--:R-:W-:Y:S01]  /*2c60*/  FFMA R64, R24.reuse, R40, R64 ;  /* 0x0000002818407223 */ /* 0x048fe20000000040 */
[----:B------:R-:W-:Y:S01]  /*2c70*/  FFMA R113, R19, R23, R18 ;  /* 0x0000001713717223 */ /* 0x000fe20000000012 */
[C---:B------:R-:W-:Y:S01]  /*2c80*/  FFMA R18, R24.reuse, R44, R125 ;  /* 0x0000002c18127223 */ /* 0x040fe2000000007d */
        /* <DEDUP_REMOVED lines=8> */
[----:B------:R-:W2:Y:S01]  /*2d10*/  LDS.128 R52, [R78.X4+UR5+0x11b0] ;  /* 0x0011b0054e347984 */ /* 0x000ea20008004c00 */
        /* <DEDUP_REMOVED lines=13> */
[-C--:B------:R-:W-:Y:S01]  /*2df0*/  FFMA R91, R59, R47.reuse, R58 ;  /* 0x0000002f3b5b7223 */ /* 0x080fe2000000003a */
        /* <DEDUP_REMOVED lines=8> */
[----:B------:R-:W-:Y:S01]  /*2e80*/  LDS.128 R56, [R78.X4+UR5+0x40] ;  /* 0x000040054e387984 */ /* 0x000fe20008004c00 */
[----:B------:R-:W-:Y:S01]  /*2e90*/  FFMA R49, R49, R45, R70 ;  /* 0x0000002d31317223 */ /* 0x000fe20000000046 */
[C---:B-1----:R-:W-:Y:S01]  /*2ea0*/  FFMA R48, R60.reuse, R20, R73 ;  /* 0x000000143c307223 */ /* 0x042fe20000000049 */
[----:B------:R-:W-:Y:S01]  /*2eb0*/  FFMA R74, R60, R44, R101 ;  /* 0x0000002c3c4a7223 */ /* 0x000fe20000000065 */
[----:B------:R-:W1:Y:S01]  /*2ec0*/  LDS.128 R24, [R84+0x140] ;  /* 0x0001400054187984 */ /* 0x000e620000000c00 */
[----:B------:R-:W-:Y:S01]  /*2ed0*/  FFMA R70, R50, R46, R49 ;  /* 0x0000002e32467223 */ /* 0x000fe20000000031 */
[C---:B------:R-:W-:Y:S01]  /*2ee0*/  FFMA R50, R60.reuse, R36, R75 ;  /* 0x000000243c327223 */ /* 0x040fe2000000004b */
[C---:B------:R-:W-:Y:S01]  /*2ef0*/  FFMA R68, R51.reuse, R39, R68 ;  /* 0x0000002733447223 */ /* 0x040fe20000000044 */
[----:B------:R-:W3:Y:S01]  /*2f00*/  LDS.128 R16, [R84+0xc0] ;  /* 0x0000c00054107984 */ /* 0x000ee20000000c00 */
[C---:B------:R-:W-:Y:S01]  /*2f10*/  FFMA R70, R51.reuse, R47, R70 ;  /* 0x0000002f33467223 */ /* 0x040fe20000000046 */
[C---:B------:R-:W-:Y:S01]  /*2f20*/  FFMA R66, R51.reuse, R23, R66 ;  /* 0x0000001733427223 */ /* 0x040fe20000000042 */
[----:B------:R-:W-:Y:S01]  /*2f30*/  FFMA R72, R51, R43, R72 ;  /* 0x0000002b33487223 */ /* 0x000fe20000000048 */
[----:B------:R-:W4:Y:S01]  /*2f40*/  LDS.128 R28, [R84+0x40] ;  /* 0x00004000541c7984 */ /* 0x000f220000000c00 */
[----:B------:R-:W-:Y:S01]  /*2f50*/  FFMA R60, R60, R40, R109 ;  /* 0x000000283c3c7223 */ /* 0x000fe2000000006d */
[C---:B------:R-:W-:Y:S01]  /*2f60*/  FFMA R75, R61.reuse, R37, R50 ;  /* 0x000000253d4b7223 */ /* 0x040fe20000000032 */
[C---:B------:R-:W-:Y:S01]  /*2f70*/  FFMA R101, R61.reuse, R21, R48 ;  /* 0x000000153d657223 */ /* 0x040fe20000000030 */
[----:B------:R-:W4:Y:S01]  /*2f80*/  LDS.128 R32, [R84+0x1c0] ;  /* 0x0001c00054207984 */ /* 0x000f220000000c00 */
[C---:B------:R-:W-:Y:S01]  /*2f90*/  FFMA R73, R61.reuse, R45, R74 ;  /* 0x0000002d3d497223 */ /* 0x040fe2000000004a */
[----:B------:R-:W-:Y:S01]  /*2fa0*/  FFMA R61, R61, R41, R60 ;  /* 0x000000293d3d7223 */ /* 0x000fe2000000003c */
[C---:B------:R-:W-:Y:S01]  /*2fb0*/  FFMA R74, R62.reuse, R38, R75 ;  /* 0x000000263e4a7223 */ /* 0x040fe2000000004b */
[----:B------:R-:W4:Y:S01]  /*2fc0*/  LDS.128 R48, [R78.X4+UR5+0xc0] ;  /* 0x0000c0054e307984 */ /* 0x000f220008004c00 */
        /* <DEDUP_REMOVED lines=8> */
[----:B------:R-:W2:Y:S01]  /*3050*/  LDS.128 R60, [R78.X4+UR5+0x140] ;  /* 0x000140054e3c7984 */ /* 0x000ea20008004c00 */
        /* <DEDUP_REMOVED lines=14> */
[----:B-1----:R-:W-:Y:S01]  /*3140*/  FFMA R36, R56, R24, R89 ;  /* 0x0000001838247223 */ /* 0x002fe20000000059 */
[----:B------:R-:W-:-:S02]  /*3150*/  FFMA R65, R55, R47, R46 ;  /* 0x0000002f37417223 */ /* 0x000fc4000000002e */
[----:B------:R-:W-:Y:S01]  /*3160*/  LDS.128 R52, [R84+0x150] ;  /* 0x0001500054347984 */ /* 0x000fe20000000c00 */
[C---:B---3--:R-:W-:Y:S01]  /*3170*/  FFMA R22, R56.reuse, R16, R87 ;  /* 0x0000001038167223 */ /* 0x048fe20000000057 */
[C---:B------:R-:W-:Y:S02]  /*3180*/  FFMA R21, R57.reuse, R25, R36 ;  /* 0x0000001939157223 */ /* 0x040fe40000000024 */
[----:B------:R-:W1:Y:S01]  /*3190*/  LDS.128 R36, [R78.X4+UR5+0x1c0] ;  /* 0x0001c0054e247984 */ /* 0x000e620008004c00 */
[----:B----4-:R-:W-:Y:S01]  /*31a0*/  FFMA R20, R56, R28, R85 ;  /* 0x0000001c38147223 */ /* 0x010fe20000000055 */
[C---:B------:R-:W-:Y:S01]  /*31b0*/  FFMA R23, R57.reuse, R17, R22 ;  /* 0x0000001139177223 */ /* 0x040fe20000000016 */
[C---:B------:R-:W-:Y:S02]  /*31c0*/  FFMA R40, R58.reuse, R26, R21 ;  /* 0x0000001a3a287223 */ /* 0x040fe40000000015 */
[----:B------:R-:W-:Y:S01]  /*31d0*/  FFMA R41, R57, R29, R20 ;  /* 0x0000001d39297223 */ /* 0x000fe20000000014 */
[----:B------:R-:W-:Y:S01]  /*31e0*/  FFMA R22, R58, R18, R23 ;  /* 0x000000123a167223 */ /* 0x000fe20000000017 */
        /* <DEDUP_REMOVED lines=10> */
[----:B------:R-:W3:Y:S01]  /*3290*/  LDS.128 R40, [R78.X4+UR5+0x1040] ;  /* 0x001040054e287984 */ /* 0x000ee20008004c00 */
[C---:B------:R-:W-:Y:S01]  /*32a0*/  FFMA R45, R49.reuse, R17, R20 ;  /* 0x00000011312d7223 */ /* 0x040fe20000000014 */
[----:B------:R-:W-:Y:S01]  /*32b0*/  FFMA R48, R48, R28, R99 ;  /* 0x0000001c30307223 */ /* 0x000fe20000000063 */
[C---:B------:R-:W-:Y:S01]  /*32c0*/  FFMA R22, R50.reuse, R26, R23 ;  /* 0x0000001a32167223 */ /* 0x040fe20000000017 */
[C---:B------:R-:W-:Y:S01]  /*32d0*/  FFMA R44, R50.reuse, R34, R21 ;  /* 0x00000022322c7223 */ /* 0x040fe20000000015 */
[----:B------:R-:W-:Y:S01]  /*32e0*/  FFMA R20, R50, R18, R45 ;  /* 0x0000001232147223 */ /* 0x000fe2000000002d */
[----:B------:R-:W-:Y:S01]  /*32f0*/  FFMA R49, R49, R29, R48 ;  /* 0x0000001d31317223 */ /* 0x000fe20000000030 */
[C---:B------:R-:W-:Y:S01]  /*3300*/  FFMA R95, R51.reuse, R27, R22 ;  /* 0x0000001b335f7223 */ /* 0x040fe20000000016 */
[C---:B--2---:R-:W-:Y:S01]  /*3310*/  FFMA R22, R60.reuse, R24, R105 ;  /* 0x000000183c167223 */ /* 0x044fe20000000069 */
[C---:B------:R-:W-:Y:S01]  /*3320*/  FFMA R93, R51.reuse, R19, R20 ;  /* 0x00000013335d7223 */ /* 0x040fe20000000014 */
[----:B------:R-:W-:Y:S01]  /*3330*/  FFMA R20, R60, R16, R103 ;  /* 0x000000103c147223 */ /* 0x000fe20000000067 */
[----:B------:R-:W-:Y:S01]  /*3340*/  FFMA R50, R50, R30, R49 ;  /* 0x0000001e32327223 */ /* 0x000fe20000000031 */
        /* <DEDUP_REMOVED lines=30> */
[C---:B---3--:R-:W-:Y:S01]  /*3530*/  FFMA R36, R40.reuse, R24, R123 ;  /* 0x0000001828247223 */ /* 0x048fe2000000007b */
        /* <DEDUP_REMOVED lines=14> */
[----:B------:R-:W-:Y:S01]  /*3620*/  FFMA R42, R42, R18, R41 ;  /* 0x000000122a2a7223 */ /* 0x000fe20000000029 */
[C---:B--2---:R-:W-:Y:S01]  /*3630*/  FFMA R72, R20.reuse, R28, R72 ;  /* 0x0000001c14487223 */ /* 0x044fe20000000048 */
[C---:B------:R-:W-:Y:S01]  /*3640*/  FFMA R66, R20.reuse, R16, R66 ;  /* 0x0000001014427223 */ /* 0x040fe20000000042 */
[C---:B------:R-:W-:Y:S01]  /*3650*/  FFMA R68, R20.reuse, R24, R68 ;  /* 0x0000001814447223 */ /* 0x040fe20000000044 */
        /* <DEDUP_REMOVED lines=12> */
[----:B------:R-:W2:Y:S01]  /*3720*/  LDS.128 R44, [R78.X4+UR5+0x50] ;  /* 0x000050054e2c7984 */ /* 0x000ea20008004c00 */
[-C--:B------:R-:W-:Y:S01]  /*3730*/  FFMA R21, R21, R33.reuse, R70 ;  /* 0x0000002115157223 */ /* 0x080fe20000000046 */
[----:B------:R-:W-:Y:S01]  /*3740*/  FFMA R57, R57, R33, R56 ;  /* 0x0000002139397223 */ /* 0x000fe20000000038 */
[----:B-1----:R-:W-:Y:S01]  /*3750*/  FFMA R20, R60, R16, R73 ;  /* 0x000000103c147223 */ /* 0x002fe20000000049 */
[----:B------:R-:W1:Y:S01]  /*3760*/  LDS.128 R40, [R84+0x50] ;  /* 0x0000500054287984 */ /* 0x000e620000000c00 */
[----:B------:R-:W-:Y:S01]  /*3770*/  FFMA R70, R22, R34, R21 ;  /* 0x0000002216467223 */ /* 0x000fe20000000015 */
[----:B------:R-:W-:Y:S01]  /*3780*/  FFMA R22, R60, R24, R75 ;  /* 0x000000183c167223 */ /* 0x000fe2000000004b */
[----:B------:R-:W-:Y:S01]  /*3790*/  FFMA R58, R58, R34, R57 ;  /* 0x000000223a3a7223 */ /* 0x000fe20000000039 */
[----:B------:R-:W4:Y:S01]  /*37a0*/  LDS.128 R48, [R84+0xd0] ;  /* 0x0000d00054307984 */ /* 0x000f220000000c00 */
        /* <DEDUP_REMOVED lines=9> */
[----:B------:R-:W4:Y:S01]  /*3840*/  LDS.128 R20, [R78.X4+UR5+0xd0] ;  /* 0x0000d0054e147984 */ /* 0x000f220008004c00 */
[----:B------:R-:W-:Y:S01]  /*3850*/  FFMA R91, R59, R35, R58 ;  /* 0x000000233b5b7223 */ /* 0x000fe2000000003a */
[----:B------:R-:W-:Y:S01]  /*3860*/  FFMA R61, R61, R29, R60 ;  /* 0x0000001d3d3d7223 */ /* 0x000fe2000000003c */
[C---:B------:R-:W-:Y:S01]  /*3870*/  FFMA R86, R62.reuse, R34, R73 ;  /* 0x000000223e567223 */ /* 0x040fe20000000049 */
[----:B------:R-:W4:Y:S01]  /*3880*/  LDS.128 R56, [R84+0x1d0] ;  /* 0x0001d00054387984 */ /* 0x000f220000000c00 */
        /* <DEDUP_REMOVED lines=8> */
[----:B------:R-:W3:Y:S01]  /*3910*/  LDS.128 R60, [R78.X4+UR5+0x150] ;  /* 0x000150054e3c7984 */ /* 0x000ee20008004c00 */
        /* <DEDUP_REMOVED lines=9> */
[----:B--2---:R-:W-:Y:S01]  /*39b0*/  FFMA R24, R44, R52, R89 ;  /* 0x000000342c187223 */ /* 0x004fe20000000059 */
[----:B------:R-:W-:Y:S01]  /*39c0*/  FFMA R69, R39, R19, R18 ;  /* 0x0000001327457223 */ /* 0x000fe20000000012 */
[----:B------:R-:W-:Y:S01]  /*39d0*/  FFMA R26, R38, R26, R25 ;  /* 0x0000001a261a7223 */ /* 0x000fe20000000019 */
[----:B-1----:R-:W-:Y:S01]  /*39e0*/  FFMA R16, R44, R40, R85 ;  /* 0x000000282c107223 */ /* 0x002fe20000000055 */
[----:B------:R-:W-:Y:S01]  /*39f0*/  FFMA R17, R45, R53, R24 ;  /* 0x000000352d117223 */ /* 0x000fe20000000018 */
[----:B------:R-:W-:Y:S01]  /*3a00*/  FFMA R34, R38, R34, R33 ;  /* 0x0000002226227223 */ /* 0x000fe20000000021 */
[----:B------:R-:W-:Y:S01]  /*3a10*/  FFMA R67, R39, R27, R26 ;  /* 0x0000001b27437223 */ /* 0x000fe2000000001a */
[----:B----4-:R-:W-:Y:S01]  /*3a20*/  FFMA R18, R44, R48, R87 ;  /* 0x000000302c127223 */ /* 0x010fe20000000057 */
[C---:B------:R-:W-:Y:S01]  /*3a30*/  FFMA R29, R45.reuse, R41, R16 ;  /* 0x000000292d1d7223 */ /* 0x040fe20000000010 */
[C---:B------:R-:W-:Y:S01]  /*3a40*/  FFMA R28, R46.reuse, R54, R17 ;  /* 0x000000362e1c7223 */ /* 0x040fe20000000011 */
[----:B------:R-:W1:Y:S01]  /*3a50*/  LDS.128 R24, [R78.X4+UR5+0x1d0] ;  /* 0x0001d0054e187984 */ /* 0x000e620008004c00 */
[----:B------:R-:W-:Y:S01]  /*3a60*/  FFMA R19, R45, R49, R18 ;  /* 0x000000312d137223 */ /* 0x000fe20000000012 */
[C---:B------:R-:W-:Y:S01]  /*3a70*/  FFMA R16, R46.reuse, R42, R29 ;  /* 0x0000002a2e107223 */ /* 0x040fe2000000001d */
[----:B------:R-:W-:Y:S01]  /*3a80*/  FFMA R89, R47, R55, R28 ;  /* 0x000000372f597223 */ /* 0x000fe2000000001c */
[----:B------:R-:W-:Y:S01]  /*3a90*/  FFMA R65, R39, R35, R34 ;  /* 0x0000002327417223 */ /* 0x000fe20000000022 */
[----:B------:R-:W-:Y:S01]  /*3aa0*/  FFMA R18, R46, R50, R19 ;  /* 0x000000322e127223 */ /* 0x000fe20000000013 */
        /* <DEDUP_REMOVED lines=40> */
[----:B------:R-:W1:Y:S01]  /*3d30*/  LDS.128 R60, [R78.X4+UR5+0x1150] ;  /* 0x001150054e3c7984 */ /* 0x000e620008004c00 */
[C---:B------:R-:W-:Y:S01]  /*3d40*/  FFMA R28, R24.reuse, R56, R117 ;  /* 0x00000038181c7223 */ /* 0x040fe20000000075 */
[----:B------:R-:W-:Y:S01]  /*3d50*/  FFMA R24, R24, R48, R113 ;  /* 0x0000003018187223 */ /* 0x000fe20000000071 */
[C---:B------:R-:W-:Y:S01]  /*3d60*/  FFMA R20, R26.reuse, R42, R29 ;  /* 0x0000002a1a147223 */ /* 0x040fe2000000001d */
[----:B------:R-:W-:Y:S01]  /*3d70*/  FFMA R22, R26, R54, R23 ;  /* 0x000000361a167223 */ /* 0x000fe20000000017 */
[C---:B------:R-:W-:Y:S01]  /*3d80*/  FFMA R21, R25.reuse, R57, R28 ;  /* 0x0000003919157223 */ /* 0x040fe2000000001c */
[----:B------:R-:W-:Y:S01]  /*3d90*/  FFMA R25, R25, R49, R24 ;  /* 0x0000003119197223 */ /* 0x000fe20000000018 */
[C---:B------:R-:W-:Y:S01]  /*3da0*/  FFMA R119, R27.reuse, R43, R20 ;  /* 0x0000002b1b777223 */ /* 0x040fe20000000014 */
[----:B------:R-:W-:Y:S01]  /*3db0*/  FFMA R115, R27, R55, R22 ;  /* 0x000000371b737223 */ /* 0x000fe20000000016 */
[----:B------:R-:W-:Y:S01]  /*3dc0*/  FFMA R71, R39, R31, R30 ;  /* 0x0000001f27477223 */ /* 0x000fe2000000001e */
[C---:B--2---:R-:W-:Y:S01]  /*3dd0*/  FFMA R64, R32.reuse, R40, R64 ;  /* 0x0000002820407223 */ /* 0x044fe20000000040 */
[C---:B------:R-:W-:Y:S01]  /*3de0*/  FFMA R22, R32.reuse, R56, R125 ;  /* 0x0000003820167223 */ /* 0x040fe2000000007d */
[C---:B------:R-:W-:Y:S01]  /*3df0*/  FFMA R20, R32.reuse, R52, R123 ;  /* 0x0000003420147223 */ /* 0x040fe2000000007b */
[----:B------:R-:W-:Y:S01]  /*3e00*/  FFMA R32, R32, R48, R121 ;  /* 0x0000003020207223 */ /* 0x000fe20000000079 */
        /* <DEDUP_REMOVED lines=10> */
[C---:B---3--:R-:W-:Y:S01]  /*3eb0*/  FFMA R66, R16.reuse, R48, R66 ;  /* 0x0000003010427223 */ /* 0x048fe20000000042 */
[----:B------:R-:W-:Y:S01]  /*3ec0*/  FFMA R68, R16, R52, R68 ;  /* 0x0000003410447223 */ /* 0x000fe20000000044 */
[-C--:B------:R-:W-:Y:S01]  /*3ed0*/  FFMA R34, R34, R50.reuse, R33 ;  /* 0x0000003222227223 */ /* 0x080fe20000000021 */
[----:B------:R-:W-:Y:S01]  /*3ee0*/  FFMA R125, R35, R59, R22 ;  /* 0x0000003b237d7223 */ /* 0x000fe20000000016 */
[C---:B------:R-:W-:Y:S01]  /*3ef0*/  FFMA R23, R17.reuse, R49, R66 ;  /* 0x0000003111177223 */ /* 0x040fe20000000042 */
[----:B------:R-:W-:Y:S01]  /*3f00*/  FFMA R21, R17, R53, R68 ;  /* 0x0000003511157223 */ /* 0x000fe20000000044 */
[C---:B------:R-:W-:Y:S01]  /*3f10*/  FFMA R123, R35.reuse, R55, R20 ;  /* 0x00000037237b7223 */ /* 0x040fe20000000014 */
[C---:B------:R-:W-:Y:S01]  /*3f20*/  FFMA R121, R35.reuse, R51, R34 ;  /* 0x0000003323797223 */ /* 0x040fe20000000022 */
[----:B------:R-:W-:Y:S01]  /*3f30*/  FFMA R64, R35, R43, R64 ;  /* 0x0000002b23407223 */ /* 0x000fe20000000040 */
[C---:B------:R-:W-:Y:S01]  /*3f40*/  FFMA R66, R18.reuse, R50, R23 ;  /* 0x0000003212427223 */ /* 0x040fe20000000017 */
[----:B------:R-:W-:Y:S01]  /*3f50*/  FFMA R68, R18, R54, R21 ;  /* 0x0000003612447223 */ /* 0x000fe20000000015 */
[----:B------:R-:W-:Y:S01]  /*3f60*/  FFMA R44, R44, R56, R91 ;  /* 0x000000382c2c7223 */ /* 0x000fe2000000005b */
[----:B------:R-:W-:Y:S01]  /*3f70*/  LDS.128 R32, [R78.X4+UR5+0x60] ;  /* 0x000060054e207984 */ /* 0x000fe20008004c00 */
[C---:B------:R-:W-:Y:S01]  /*3f80*/  FFMA R72, R16.reuse, R40, R72 ;  /* 0x0000002810487223 */ /* 0x040fe20000000048 */
[----:B------:R-:W-:Y:S01]  /*3f90*/  FFMA R70, R16, R56, R70 ;  /* 0x0000003810467223 */ /* 0x000fe20000000046 */
[----:B------:R-:W-:Y:S01]  /*3fa0*/  FFMA R45, R45, R57, R44 ;  /* 0x000000392d2d7223 */ /* 0x000fe2000000002c */
[----:B------:R-:W-:Y:S01]  /*3fb0*/  LDS.128 R20, [R84+0xe0] ;  /* 0x0000e00054147984 */ /* 0x000fe20000000c00 */
[----:B------:R-:W-:Y:S01]  /*3fc0*/  FFMA R25, R17, R41, R72 ;  /* 0x0000002911197223 */ /* 0x000fe20000000048 */
[C---:B------:R-:W-:Y:S01]  /*3fd0*/  FFMA R117, R27.reuse, R59, R24 ;  /* 0x0000003b1b757223 */ /* 0x040fe20000000018 */
[----:B------:R-:W-:Y:S01]  /*3fe0*/  FFMA R46, R46, R58, R45 ;  /* 0x0000003a2e2e7223 */ /* 0x000fe2000000002d */
[----:B------:R-:W3:Y:S01]  /*3ff0*/  LDS.128 R36, [R84+0x60] ;  /* 0x0000600054247984 */ /* 0x000ee20000000c00 */
[----:B------:R-:W-:Y:S01]  /*4000*/  FFMA R113, R27, R51, R26 ;  /* 0x000000331b717223 */ /* 0x000fe2000000001a */
[----:B------:R-:W-:Y:S01]  /*4010*/  FFMA R17, R17, R57, R70 ;  /* 0x0000003911117223 */ /* 0x000fe20000000046 */
[C---:B------:R-:W-:Y:S01]  /*4020*/  FFMA R72, R18.reuse, R42, R25 ;  /* 0x0000002a12487223 */ /* 0x040fe20000000019 */
[-C--:B------:R-:W-:Y:S01]  /*4030*/  FFMA R91, R47, R59.reuse, R46 ;  /* 0x0000003b2f5b7223 */ /* 0x080fe2000000002e */
[----:B------:R-:W4:Y:S01]  /*4040*/  LDS.128 R24, [R84+0x160] ;  /* 0x0001600054187984 */ /* 0x000f220000000c00 */
[----:B------:R-:W-:Y:S01]  /*4050*/  FFMA R70, R18, R58, R17 ;  /* 0x0000003a12467223 */ /* 0x000fe20000000011 */
[C---:B-1----:R-:W-:Y:S01]  /*4060*/  FFMA R18, R60.reuse, R52, R75 ;  /* 0x000000343c127223 */ /* 0x042fe2000000004b */
[C---:B------:R-:W-:Y:S01]  /*4070*/  FFMA R16, R60.reuse, R48, R73 ;  /* 0x000000303c107223 */ /* 0x040fe20000000049 */
[----:B------:R-:W1:Y:S01]  /*4080*/  LDS.128 R44, [R84+0x1e0] ;  /* 0x0001e000542c7984 */ /* 0x000e620000000c00 */
        /* <DEDUP_REMOVED lines=13> */
[----:B------:R-:W-:Y:S01]  /*4160*/  FFMA R60, R62, R50, R101 ;  /* 0x000000323e3c7223 */ /* 0x000fe20000000065 */
        /* <DEDUP_REMOVED lines=14> */
[----:B------:R-:W2:Y:S01]  /*4250*/  LDS.128 R60, [R78.X4+UR5+0x160] ;  /* 0x000160054e3c7984 */ /* 0x000ea20008004c00 */
[C---:B------:R-:W-:Y:S01]  /*4260*/  FFMA R58, R30.reuse, R58, R57 ;  /* 0x0000003a1e3a7223 */ /* 0x040fe20000000039 */
[C---:B------:R-:W-:Y:S01]  /*4270*/  FFMA R54, R30.reuse, R54, R53 ;  /* 0x000000361e367223 */ /* 0x040fe20000000035 */
[----:B------:R-:W-:Y:S01]  /*4280*/  FFMA R30, R30, R42, R29 ;  /* 0x0000002a1e1e7223 */ /* 0x000fe2000000001d */
[C---:B---3--:R-:W-:Y:S01]  /*4290*/  FFMA R28, R32.reuse, R36, R85 ;  /* 0x00000024201c7223 */ /* 0x048fe20000000055 */
[C---:B------:R-:W-:Y:S01]  /*42a0*/  FFMA R65, R31.reuse, R59, R58 ;  /* 0x0000003b1f417223 */ /* 0x040fe2000000003a */
[C---:B------:R-:W-:Y:S01]  /*42b0*/  FFMA R67, R31.reuse, R55, R54 ;  /* 0x000000371f437223 */ /* 0x040fe20000000036 */
[C---:B------:R-:W-:Y:S01]  /*42c0*/  FFMA R71, R31.reuse, R43, R30 ;  /* 0x0000002b1f477223 */ /* 0x040fe2000000001e */
[C---:B------:R-:W-:Y:S01]  /*42d0*/  FFMA R30, R32.reuse, R20, R87 ;  /* 0x00000014201e7223 */ /* 0x040fe20000000057 */
[----:B------:R-:W-:Y:S01]  /*42e0*/  FFMA R69, R31, R51, R50 ;  /* 0x000000331f457223 */ /* 0x000fe20000000032 */
[C---:B------:R-:W-:Y:S01]  /*42f0*/  FFMA R49, R33.reuse, R37, R28 ;  /* 0x0000002521317223 */ /* 0x040fe2000000001c */
[C---:B----4-:R-:W-:Y:S01]  /*4300*/  FFMA R40, R32.reuse, R24, R89 ;  /* 0x0000001820287223 */ /* 0x050fe20000000059 */
[C---:B------:R-:W-:Y:S01]  /*4310*/  FFMA R43, R33.reuse, R21, R30 ;  /* 0x00000015212b7223 */ /* 0x040fe2000000001e */
[----:B-1----:R-:W-:Y:S01]  /*4320*/  FFMA R32, R32, R44, R91 ;  /* 0x0000002c20207223 */ /* 0x002fe2000000005b */
[----:B------:R-:W1:Y:S01]  /*4330*/  LDS.128 R28, [R78.X4+UR5+0x1e0] ;  /* 0x0001e0054e1c7984 */ /* 0x000e620008004c00 */
        /* <DEDUP_REMOVED lines=22> */
[----:B------:R-:W3:Y:S01]  /*44a0*/  LDS.128 R40, [R78.X4+UR5+0x1060] ;  /* 0x001060054e287984 */ /* 0x000ee20008004c00 */
[C---:B------:R-:W-:Y:S01]  /*44b0*/  FFMA R92, R19.reuse, R47, R92 ;  /* 0x0000002f135c7223 */ /* 0x040fe2000000005c */
[C---:B------:R-:W-:Y:S01]  /*44c0*/  FFMA R90, R19.reuse, R27, R90 ;  /* 0x0000001b135a7223 */ /* 0x040fe2000000005a */
[C---:B--2---:R-:W-:Y:S01]  /*44d0*/  FFMA R74, R60.reuse, R44, R74 ;  /* 0x0000002c3c4a7223 */ /* 0x044fe2000000004a */
        /* <DEDUP_REMOVED lines=13> */
[C---:B-1----:R-:W-:Y:S01]  /*45b0*/  FFMA R48, R28.reuse, R44, R117 ;  /* 0x0000002c1c307223 */ /* 0x042fe20000000075 */
        /* <DEDUP_REMOVED lines=14> */
[C---:B------:R-:W-:Y:S01]  /*46a0*/  FFMA R93, R31.reuse, R27, R48 ;  /* 0x0000001b1f5d7223 */ /* 0x040fe20000000030 */
[C---:B------:R-:W-:Y:S01]  /*46b0*/  FFMA R113, R31.reuse, R39, R28 ;  /* 0x000000271f717223 */ /* 0x040fe2000000001c */
[----:B------:R-:W4:Y:S01]  /*46c0*/  LDS.128 R56, [R78.X4+UR5+0x11e0] ;  /* 0x0011e0054e387984 */ /* 0x000f220008004c00 */
[----:B------:R-:W-:Y:S01]  /*46d0*/  FFMA R91, R31, R23, R30 ;  /* 0x000000171f5b7223 */ /* 0x000fe2000000001e */
[----:B------:R-:W-:-:S02]  /*46e0*/  FFMA R86, R60, R36, R86 ;  /* 0x000000243c567223 */ /* 0x000fc40000000056 */
[----:B------:R-:W-:Y:S01]  /*46f0*/  LDS.128 R52, [R84+0x170] ;  /* 0x0001700054347984 */ /* 0x000fe20000000c00 */
        /* <DEDUP_REMOVED lines=11> */
[-C--:B------:R-:W-:Y:S01]  /*47b0*/  FFMA R61, R61, R37.reuse, R86 ;  /* 0x000000253d3d7223 */ /* 0x080fe20000000056 */
        /* <DEDUP_REMOVED lines=18> */
[----:B------:R-:W2:Y:S01]  /*48e0*/  LDS.128 R72, [R78.X4+UR5+0x70] ;  /* 0x000070054e487984 */ /* 0x000ea20008004c00 */
[C---:B------:R-:W-:Y:S01]  /*48f0*/  FFMA R119, R19.reuse, R47, R18 ;  /* 0x0000002f13777223 */ /* 0x040fe20000000012 */
[-C--:B------:R-:W-:Y:S01]  /*4900*/  FFMA R121, R19, R39.reuse, R16 ;  /* 0x0000002713797223 */ /* 0x080fe20000000010 */
[C---:B-1----:R-:W-:Y:S01]  /*4910*/  FFMA R18, R32.reuse, R24, R103 ;  /* 0x0000001820127223 */ /* 0x042fe20000000067 */
[----:B------:R-:W1:Y:S01]  /*4920*/  LDS.128 R40, [R84+0xf0] ;  /* 0x0000f00054287984 */ /* 0x000e620000000c00 */
[C---:B------:R-:W-:Y:S01]  /*4930*/  FFMA R16, R32.reuse, R20, R101 ;  /* 0x0000001420107223 */ /* 0x040fe20000000065 */
[----:B------:R-:W-:Y:S01]  /*4940*/  FFMA R86, R63, R39, R86 ;  /* 0x000000273f567223 */ /* 0x000fe20000000056 */
[C---:B------:R-:W-:Y:S01]  /*4950*/  FFMA R115, R19.reuse, R23, R60 ;  /* 0x0000001713737223 */ /* 0x040fe2000000003c */
[----:B------:R-:W3:Y:S01]  /*4960*/  LDS.128 R48, [R84+0x70] ;  /* 0x0000700054307984 */ /* 0x000ee20000000c00 */
[----:B------:R-:W-:Y:S01]  /*4970*/  FFMA R117, R19, R27, R62 ;  /* 0x0000001b13757223 */ /* 0x000fe2000000003e */
[C---:B------:R-:W-:Y:S01]  /*4980*/  FFMA R60, R32.reuse, R44, R105 ;  /* 0x0000002c203c7223 */ /* 0x040fe20000000069 */
[C---:B------:R-:W-:Y:S01]  /*4990*/  FFMA R63, R33.reuse, R25, R18 ;  /* 0x00000019213f7223 */ /* 0x040fe20000000012 */
[----:B------:R-:W3:Y:S01]  /*49a0*/  LDS.128 R28, [R84+0x1f0] ;  /* 0x0001f000541c7984 */ /* 0x000ee20000000c00 */
[C---:B------:R-:W-:Y:S01]  /*49b0*/  FFMA R101, R33.reuse, R21, R16 ;  /* 0x0000001521657223 */ /* 0x040fe20000000010 */
[----:B------:R-:W-:Y:S01]  /*49c0*/  FFMA R32, R32, R36, R109 ;  /* 0x0000002420207223 */ /* 0x000fe2000000006d */
[C---:B------:R-:W-:Y:S01]  /*49d0*/  FFMA R61, R33.reuse, R45, R60 ;  /* 0x0000002d213d7223 */ /* 0x040fe2000000003c */
[----:B------:R-:W3:Y:S01]  /*49e0*/  LDS.128 R16, [R78.X4+UR5+0xf0] ;  /* 0x0000f0054e107984 */ /* 0x000ee20008004c00 */
        /* <DEDUP_REMOVED lines=8> */
[C---:B----4-:R-:W-:Y:S01]  /*4a70*/  FFMA R24, R56.reuse, R24, R67 ;  /* 0x0000001838187223 */ /* 0x050fe20000000043 */
[----:B------:R-:W-:Y:S01]  /*4a80*/  FFMA R109, R35, R39, R34 ;  /* 0x00000027236d7223 */ /* 0x000fe20000000022 */
[C---:B------:R-:W-:Y:S01]  /*4a90*/  FFMA R20, R56.reuse, R20, R69 ;  /* 0x0000001438147223 */ /* 0x040fe20000000045 */
[----:B------:R-:W4:Y:S01]  /*4aa0*/  LDS.128 R32, [R78.X4+UR5+0x170] ;  /* 0x000170054e207984 */ /* 0x000f220008004c00 */
        /* <DEDUP_REMOVED lines=10> */
[----:B------:R-:W4:Y:S01]  /*4b50*/  LDS.128 R24, [R78.X4+UR5+0x1f0] ;  /* 0x0001f0054e187984 */ /* 0x000f220008004c00 */
[----:B--2---:R-:W-:Y:S01]  /*4b60*/  FFMA R98, R72, R52, R98 ;  /* 0x0000003448627223 */ /* 0x004fe20000000062 */
[C---:B------:R-:W-:Y:S01]  /*4b70*/  FFMA R69, R59.reuse, R23, R22 ;  /* 0x000000173b457223 */ /* 0x040fe20000000016 */
[----:B------:R-:W-:Y:S01]  /*4b80*/  FFMA R46, R58, R46, R45 ;  /* 0x0000002e3a2e7223 */ /* 0x000fe2000000002d */
[----:B------:R-:W-:Y:S01]  /*4b90*/  FFMA R71, R59, R39, R38 ;  /* 0x000000273b477223 */ /* 0x000fe20000000026 */
[----:B-1----:R-:W-:Y:S01]  /*4ba0*/  FFMA R96, R72, R40, R96 ;  /* 0x0000002848607223 */ /* 0x002fe20000000060 */
[----:B------:R-:W-:Y:S01]  /*4bb0*/  FFMA R21, R73, R53, R98 ;  /* 0x0000003549157223 */ /* 0x000fe20000000062 */
[----:B------:R-:W-:Y:S01]  /*4bc0*/  FFMA R65, R59, R47, R46 ;  /* 0x0000002f3b417223 */ /* 0x000fe2000000002e */
[----:B------:R-:W-:Y:S01]  /*4bd0*/  LEA R70, R0, 0x6000, 0xe ;  /* 0x0000600000467811 */ /* 0x000fe200078e70ff */
[----:B---3--:R-:W-:Y:S01]  /*4be0*/  FFMA R94, R72, R48, R94 ;  /* 0x00000030485e7223 */ /* 0x008fe2000000005e */
[C---:B------:R-:W-:Y:S01]  /*4bf0*/  FFMA R23, R73.reuse, R41, R96 ;  /* 0x0000002949177223 */ /* 0x040fe20000000060 */
[----:B------:R-:W-:Y:S01]  /*4c00*/  FFMA R22, R74, R54, R21 ;  /* 0x000000364a167223 */ /* 0x000fe20000000015 */
[----:B------:R-:W-:Y:S01]  /*4c10*/  LDS.128 R56, [R78.X4+UR5+0x1170] ;  /* 0x001170054e387984 */ /* 0x000fe20008004c00 */
[----:B------:R-:W-:Y:S01]  /*4c20*/  FFMA R102, R72, R28, R102 ;  /* 0x0000001c48667223 */ /* 0x000fe20000000066 */
[----:B------:R-:W-:Y:S01]  /*4c30*/  FFMA R37, R73, R49, R94 ;  /* 0x0000003149257223 */ /* 0x000fe2000000005e */
[----:B------:R-:W-:Y:S01]  /*4c40*/  FFMA R20, R74, R42, R23 ;  /* 0x0000002a4a147223 */ /* 0x000fe20000000017 */
[----:B------:R-:W-:Y:S01]  /*4c50*/  IADD3 R46, P1, R9, UR6, RZ ;  /* 0x00000006092e7c10 */ /* 0x000fe2000ff3e0ff */
[-C--:B------:R-:W-:Y:S01]  /*4c60*/  FFMA R73, R73, R29.reuse, R102 ;  /* 0x0000001d49497223 */ /* 0x080fe20000000066 */
[C---:B------:R-:W-:Y:S01]  /*4c70*/  FFMA R92, R16.reuse, R28, R92 ;  /* 0x0000001c105c7223 */ /* 0x040fe2000000005c */
[C---:B------:R-:W-:Y:S01]  /*4c80*/  FFMA R90, R16.reuse, R52, R90 ;  /* 0x00000034105a7223 */ /* 0x040fe2000000005a */
[C---:B------:R-:W-:Y:S01]  /*4c90*/  FFMA R88, R16.reuse, R40, R88 ;  /* 0x0000002810587223 */ /* 0x040fe20000000058 */
[----:B------:R-:W-:Y:S01]  /*4ca0*/  FFMA R100, R16, R48, R100 ;  /* 0x0000003010647223 */ /* 0x000fe20000000064 */
[C---:B------:R-:W-:Y:S01]  /*4cb0*/  FFMA R72, R74.reuse, R50, R37 ;  /* 0x000000324a487223 */ /* 0x040fe20000000025 */
[-C--:B------:R-:W-:Y:S01]  /*4cc0*/  FFMA R36, R74, R30.reuse, R73 ;  /* 0x0000001e4a247223 */ /* 0x080fe20000000049 */
[C---:B------:R-:W-:Y:S01]  /*4cd0*/  FFMA R37, R17.reuse, R29, R92 ;  /* 0x0000001d11257223 */ /* 0x040fe2000000005c */
[C---:B------:R-:W-:Y:S01]  /*4ce0*/  FFMA R39, R17.reuse, R53, R90 ;  /* 0x0000003511277223 */ /* 0x040fe2000000005a */
[----:B------:R-:W-:Y:S01]  /*4cf0*/  FFMA R45, R17, R41, R88 ;  /* 0x00000029112d7223 */ /* 0x000fe20000000058 */
[C---:B------:R-:W-:Y:S01]  /*4d00*/  FFMA R73, R75.reuse, R43, R20 ;  /* 0x0000002b4b497223 */ /* 0x040fe20000000014 */
[----:B------:R-:W-:Y:S01]  /*4d10*/  FFMA R74, R75, R55, R22 ;  /* 0x000000374b4a7223 */ /* 0x000fe20000000016 */
[----:B------:R-:W-:Y:S01]  /*4d20*/  FFMA R17, R17, R49, R100 ;  /* 0x0000003111117223 */ /* 0x000fe20000000064 */
[C---:B------:R-:W-:Y:S01]  /*4d30*/  FFMA R72, R75.reuse, R51, R72 ;  /* 0x000000334b487223 */ /* 0x040fe20000000048 */
[----:B------:R-:W1:Y:S01]  /*4d40*/  LDS.128 R20, [R78.X4+UR5+0x1070] ;  /* 0x001070054e147984 */ /* 0x000e620008004c00 */
[-C--:B------:R-:W-:Y:S01]  /*4d50*/  FFMA R75, R75, R31.reuse, R36 ;  /* 0x0000001f4b4b7223 */ /* 0x080fe20000000024 */
[C---:B------:R-:W-:Y:S01]  /*4d60*/  FFMA R36, R18.reuse, R30, R37 ;  /* 0x0000001e12247223 */ /* 0x040fe20000000025 */
[C---:B------:R-:W-:Y:S01]  /*4d70*/  FFMA R62, R18.reuse, R54, R39 ;  /* 0x00000036123e7223 */ /* 0x040fe20000000027 */
[C---:B------:R-:W-:Y:S01]  /*4d80*/  FFMA R16, R18.reuse, R42, R45 ;  /* 0x0000002a12107223 */ /* 0x040fe2000000002d */
[----:B------:R-:W-:Y:S01]  /*4d90*/  FFMA R18, R18, R50, R17 ;  /* 0x0000003212127223 */ /* 0x000fe20000000011 */
[C---:B------:R-:W-:Y:S01]  /*4da0*/  FFMA R63, R19.reuse, R31, R36 ;  /* 0x0000001f133f7223 */ /* 0x040fe20000000024 */
[C---:B----4-:R-:W-:Y:S01]  /*4db0*/  FFMA R36, R32.reuse, R28, R107 ;  /* 0x0000001c20247223 */ /* 0x050fe2000000006b */
        /* <DEDUP_REMOVED lines=67> */
[----:B------:R-:W-:Y:S01]  /*51f0*/  IADD3 R86, P0, R4, UR6, RZ ;  /* 0x0000000604567c10 */ /* 0x000fe2000ff1e0ff */
[----:B------:R-:W1:Y:S01]  /*5200*/  LDS.128 R16, [R78.X4+UR5+0x11f0] ;  /* 0x0011f0054e107984 */ /* 0x000e620008004c00 */
[----:B------:R-:W-:Y:S01]  /*5210*/  IADD3 R88, P2, R5, UR6, RZ ;  /* 0x0000000605587c10 */ /* 0x000fe2000ff5e0ff */
[----:B------:R-:W-:Y:S01]  /*5220*/  FFMA R64, R56, R48, R109 ;  /* 0x0000003038407223 */ /* 0x000fe2000000006d */
[----:B------:R-:W-:Y:S01]  /*5230*/  IADD3.X R87, R6, UR7, RZ, P0, !PT ;  /* 0x0000000706577c10 */ /* 0x000fe200087fe4ff */
[----:B------:R-:W-:Y:S01]  /*5240*/  FFMA R66, R56, R40, R101 ;  /* 0x0000002838427223 */ /* 0x000fe20000000065 */
[----:B------:R-:W-:Y:S01]  /*5250*/  ISETP.GE.U32.AND P0, PT, R82, R76, PT ;  /* 0x0000004c5200720c */ /* 0x000fe20003f06070 */
[C---:B------:R-:W-:Y:S01]  /*5260*/  FFMA R68, R56.reuse, R52, R103 ;  /* 0x0000003438447223 */ /* 0x040fe20000000067 */
[----:B------:R-:W-:Y:S01]  /*5270*/  IADD3 R44, P3, R7, UR6, RZ ;  /* 0x00000006072c7c10 */ /* 0x000fe2000ff7e0ff */
[----:B------:R-:W-:Y:S01]  /*5280*/  FFMA R56, R56, R28, R105 ;  /* 0x0000001c38387223 */ /* 0x000fe20000000069 */
[----:B------:R-:W-:Y:S01]  /*5290*/  LEA R93, R0, R83, 0xd ;  /* 0x00000053005d7211 */ /* 0x000fe200078e68ff */
[----:B------:R-:W-:Y:S06]  /*52a0*/  BAR.SYNC 0x0 ;  /* 0x0000000000007b1d */ /* 0x000fec0000000000 */
[----:B------:R-:W-:Y:S01]  /*52b0*/  IADD3.X R89, R8, UR7, RZ, P2, !PT ;  /* 0x0000000708597c10 */ /* 0x000fe200097fe4ff */
[----:B------:R-:W-:Y:S01]  /*52c0*/  USHF.L.U32 UR5, UR4, 0xd, URZ ;  /* 0x0000000d04057899 */ /* 0x000fe2000800063f */
[----:B------:R-:W-:Y:S01]  /*52d0*/  LEA R95, R0, R81, 0xd ;  /* 0x00000051005f7211 */ /* 0x000fe200078e68ff */
[----:B------:R-:W-:Y:S01]  /*52e0*/  @!PT LDS RZ, [RZ] ;  /* 0x00000000fffff984 */ /* 0x000fe20000000800 */
[----:B------:R-:W-:Y:S01]  /*52f0*/  @!PT LDS RZ, [RZ] ;  /* 0x00000000fffff984 */ /* 0x000fe20000000800 */
[----:B------:R-:W-:Y:S01]  /*5300*/  @!PT LDS RZ, [RZ] ;  /* 0x00000000fffff984 */ /* 0x000fe20000000800 */
[----:B------:R2:W-:Y:S01]  /*5310*/  LDGSTS.E.BYPASS.128 [R93], [R86.64], !P0 ;  /* 0x00000000565d7fae */ /* 0x0005e2000c101c4a */
[----:B------:R-:W-:-:S02]  /*5320*/  IADD3.X R45, R10, UR7, RZ, P3, !PT ;  /* 0x000000070a2d7c10 */ /* 0x000fc40009ffe4ff */
[----:B------:R-:W-:Y:S01]  /*5330*/  IADD3 R84, P2, R11, UR6, RZ ;  /* 0x000000060b547c10 */ /* 0x000fe2000ff5e0ff */
[----:B------:R3:W-:Y:S01]  /*5340*/  LDGSTS.E.BYPASS.128 [R95], [R88.64], !P0 ;  /* 0x00000000585f7fae */ /* 0x0007e2000c101c4a */
[----:B------:R-:W-:Y:S01]  /*5350*/  IADD3 R90, P3, R13, UR6, RZ ;  /* 0x000000060d5a7c10 */ /* 0x000fe2000ff7e0ff */
[----:B------:R-:W-:Y:S01]  /*5360*/  UIADD3 UR6, UP1, UR6, 0x80, URZ ;  /* 0x0000008006067890 */ /* 0x000fe2000ff3e03f */
[-C--:B------:R-:W-:Y:S01]  /*5370*/  IADD3 R97, R83, R70.reuse, RZ ;  /* 0x0000004653617210 */ /* 0x080fe20007ffe0ff */
[----:B------:R-:W0:Y:S01]  /*5380*/  LDGDEPBAR ;  /* 0x00000000000079af */ /* 0x000e220000000000 */
[----:B------:R-:W-:Y:S02]  /*5390*/  IADD3.X R47, R12, UR7, RZ, P1, !PT ;  /* 0x000000070c2f7c10 */ /* 0x000fe40008ffe4ff */
[----:B------:R-:W-:Y:S01]  /*53a0*/  IADD3.X R85, R14, UR7, RZ, P2, !PT ;  /* 0x000000070e557c10 */ /* 0x000fe200097fe4ff */
[----:B------:R4:W-:Y:S01]  /*53b0*/  LDGSTS.E.BYPASS.128 [R97], [R44.64], !P0 ;  /* 0x000000002c617fae */ /* 0x0009e2000c101c4a */
[-C--:B--2---:R-:W-:Y:S01]  /*53c0*/  IADD3 R93, R81, R70.reuse, RZ ;  /* 0x00000046515d7210 */ /* 0x084fe20007ffe0ff */
[----:B------:R-:W-:Y:S01]  /*53d0*/  FFMA R87, R57, R53, R68 ;  /* 0x0000003539577223 */ /* 0x000fe20000000044 */
[----:B------:R-:W-:Y:S01]  /*53e0*/  IADD3.X R91, R15, UR7, RZ, P3, !PT ;  /* 0x000000070f5b7c10 */ /* 0x000fe20009ffe4ff */
[----:B---3--:R-:W-:Y:S01]  /*53f0*/  FFMA R89, R57, R41, R66 ;  /* 0x0000002939597223 */ /* 0x008fe20000000042 */
[-C--:B------:R-:W-:Y:S01]  /*5400*/  IADD3 R95, R80, R70.reuse, RZ ;  /* 0x00000046505f7210 */ /* 0x080fe20007ffe0ff */
[----:B------:R2:W-:Y:S01]  /*5410*/  LDGSTS.E.BYPASS.128 [R93], [R46.64], !P0 ;  /* 0x000000002e5d7fae */ /* 0x0005e2000c101c4a */
[----:B------:R-:W-:Y:S01]  /*5420*/  IADD3 R99, R79, R70, RZ ;  /* 0x000000464f637210 */ /* 0x000fe20007ffe0ff */
[----:B------:R-:W-:Y:S01]  /*5430*/  UIADD3.X UR7, URZ, UR7, URZ, UP1, !UPT ;  /* 0x000000073f077290 */ /* 0x000fe20008ffe43f */
[C---:B-1----:R-:W-:Y:S01]  /*5440*/  FFMA R28, R16.reuse, R28, R65 ;  /* 0x0000001c101c7223 */ /* 0x042fe20000000041 */
[----:B------:R1:W-:Y:S01]  /*5450*/  LDGSTS.E.BYPASS.128 [R95], [R84.64], !P0 ;  /* 0x00000000545f7fae */ /* 0x0003e2000c101c4a */
[C---:B------:R-:W-:Y:S01]  /*5460*/  FFMA R52, R16.reuse, R52, R67 ;  /* 0x0000003410347223 */ /* 0x040fe20000000043 */
[C---:B------:R-:W-:Y:S01]  /*5470*/  FFMA R48, R16.reuse, R48, R71 ;  /* 0x0000003010307223 */ /* 0x040fe20000000047 */
[----:B------:R-:W-:Y:S01]  /*5480*/  FFMA R16, R16, R40, R69 ;  /* 0x0000002810107223 */ /* 0x000fe20000000045 */
[----:B------:R1:W-:Y:S01]  /*5490*/  LDGSTS.E.BYPASS.128 [R99], [R90.64], !P0 ;  /* 0x000000005a637fae */ /* 0x0003e2000c101c4a */
[----:B------:R-:W-:Y:S01]  /*54a0*/  ISETP.GE.U32.AND P0, PT, R82, 0x8c, PT ;  /* 0x0000008c5200780c */ /* 0x000fe20003f06070 */
[C---:B----4-:R-:W-:Y:S01]  /*54b0*/  FFMA R45, R57.reuse, R29, R56 ;  /* 0x0000001d392d7223 */ /* 0x050fe20000000038 */
[----:B------:R-:W-:Y:S01]  /*54c0*/  FFMA R57, R57, R49, R64 ;  /* 0x0000003139397223 */ /* 0x000fe20000000040 */
[----:B------:R-:W0:Y:S01]  /*54d0*/  LDGDEPBAR ;  /* 0x00000000000079af */ /* 0x000e220000000000 */
        /* <DEDUP_REMOVED lines=20> */
[----:B------:R-:W-:-:S04]  /*5620*/  DEPBAR.LE SB0, 0x4 ;  /* 0x000081000000791a */ /* 0x000fc80000000000 */
[----:B------:R-:W-:Y:S06]  /*5630*/  BAR.SYNC 0x0 ;  /* 0x0000000000007b1d */ /* 0x000fec0000000000 */
[----:B-1----:R-:W-:Y:S01]  /*5640*/  @P0 CALL.REL.NOINC `(.L_x_0) ;  /* 0x0000001000000944 */ /* 0x002fe20003c00000 */
[----:B------:R-:W-:Y:S05]  /*5650*/  BRA `(.L_x_1) ;  /* 0xffffb6f000007947 */ /* 0x000fea000383ffff */
.L_x_0:
[----:B------:R-:W1:Y:S01]  /*5660*/  S2R R4, SR_TID.X ;  /* 0x0000000000047919 */ /* 0x000e620000002100 */
[----:B------:R-:W-:-:S04]  /*5670*/  DEPBAR.LE SB0, 0x0 ;  /* 0x000080000000791a */ /* 0x000fc80000000000 */
[----:B------:R-:W-:Y:S02]  /*5680*/  ULDC UR4, c[0x0][0x178] ;  /* 0x00005e0000047ab9 */ /* 0x000fe40000000800 */
[----:B------:R-:W-:Y:S01]  /*5690*/  UIMAD UR4, UR4, 0x32, URZ ;  /* 0x00000032040478a4 */ /* 0x000fe2000f8e023f */
[----:B-1----:R-:W-:Y:S02]  /*56a0*/  SHF.R.U32.HI R40, RZ, 0x5, R4 ;  /* 0x00000005ff287819 */ /* 0x002fe40000011604 */
[----:B------:R-:W-:Y:S02]  /*56b0*/  SHF.L.U32 R41, R4, 0x2, RZ ;  /* 0x0000000204297819 */ /* 0x000fe400000006ff */
[----:B------:R-:W-:Y:S02]  /*56c0*/  SGXT.U32 R40, R40, 0x3 ;  /* 0x000000032828781a */ /* 0x000fe40000000000 */
[----:B------:R-:W-:Y:S02]  /*56d0*/  LOP3.LUT R41, R2, 0x7c, R41, 0xf8, !PT ;  /* 0x0000007c02297812 */ /* 0x000fe400078ef829 */
[----:B------:R-:W-:Y:S01]  /*56e0*/  LOP3.LUT R2, R3, 0x18, RZ, 0xfc, !PT ;  /* 0x0000001803027812 */ /* 0x000fe200078efcff */
[----:B------:R-:W-:Y:S01]  /*56f0*/  IMAD R77, R40, 0x210, R77 ;  /* 0x00000210284d7824 */ /* 0x000fe200078e024d */
[----:B------:R-:W-:Y:S06]  /*5700*/  BAR.SYNC 0x0 ;  /* 0x0000000000007b1d */ /* 0x000fec0000000000 */
[----:B------:R-:W-:Y:S01]  /*5710*/  SHF.L.U32 R0, R77, 0x2, RZ ;  /* 0x000000024d007819 */ /* 0x000fe200000006ff */
[----:B------:R-:W-:Y:S01]  /*5720*/  STS.128 [R77.X4], R72 ;  /* 0x000000484d007388 */ /* 0x000fe20000004c00 */
[----:B------:R-:W-:-:S03]  /*5730*/  ISETP.GE.AND P0, PT, R41, 0x80, PT ;  /* 0x000000802900780c */ /* 0x000fc60003f06270 */
[----:B------:R-:W-:Y:S01]  /*5740*/  IMAD R40, R40, -0x630, R0 ;  /* 0xfffff9d028287824 */ /* 0x000fe200078e0200 */
[----:B------:R-:W-:Y:S01]  /*5750*/  STS.128 [R77.X4+0x210], R60 ;  /* 0x0002103c4d007388 */ /* 0x000fe20000004c00 */
[C---:B------:R-:W-:Y:S02]  /*5760*/  LOP3.LUT R0, R3.reuse, 0x8, RZ, 0xfc, !PT ;  /* 0x0000000803007812 */ /* 0x040fe400078efcff */
[----:B------:R-:W-:Y:S01]  /*5770*/  ISETP.LT.AND P1, PT, R3, UR4, !P0 ;  /* 0x0000000403007c0c */ /* 0x000fe2000c721270 */
[----:B------:R-:W-:Y:S01]  /*5780*/  STS.128 [R77.X4+0x420], R36 ;  /* 0x000420244d007388 */ /* 0x000fe20000004c00 */
[----:B------:R-:W-:Y:S02]  /*5790*/  ISETP.LT.AND P2, PT, R0, UR4, !P0 ;  /* 0x0000000400007c0c */ /* 0x000fe4000c741270 */
[----:B------:R-:W-:Y:S01]  /*57a0*/  ISETP.LT.AND P4, PT, R2, UR4, !P0 ;  /* 0x0000000402007c0c */ /* 0x000fe2000c781270 */
[----:B------:R-:W-:Y:S04]  /*57b0*/  STS.128 [R77.X4+0x630], R32 ;  /* 0x000630204d007388 */ /* 0x000fe80000004c00 */
[----:B------:R-:W-:Y:S06]  /*57c0*/  BAR.SYNC 0x0 ;  /* 0x0000000000007b1d */ /* 0x000fec0000000000 */
[----:B------:R-:W1:Y:S04]  /*57d0*/  LDS.128 R48, [R40] ;  /* 0x0000000028307984 */ /* 0x000e680000000c00 */
[----:B------:R-:W2:Y:S01]  /*57e0*/  LDS.128 R52, [R40+0x1080] ;  /* 0x0010800028347984 */ /* 0x000ea20000000c00 */
[----:B------:R-:W-:-:S03]  /*57f0*/  MOV R33, 0x4 ;  /* 0x0000000400217802 */ /* 0x000fc60000000f00 */
[----:B------:R-:W3:Y:S01]  /*5800*/  LDS.128 R8, [R40+0x2100] ;  /* 0x0021000028087984 */ /* 0x000ee20000000c00 */
[----:B------:R-:W-:-:S03]  /*5810*/  LOP3.LUT R32, R3, 0x38, RZ, 0xfc, !PT ;  /* 0x0000003803207812 */ /* 0x000fc600078efcff */
[----:B------:R-:W4:Y:S04]  /*5820*/  LDS.128 R4, [R40+0x3180] ;  /* 0x0031800028047984 */ /* 0x000f280000000c00 */
[----:B------:R-:W-:Y:S06]  /*5830*/  BAR.SYNC 0x0 ;  /* 0x0000000000007b1d */ /* 0x000fec0000000000 */
[----:B------:R-:W-:Y:S04]  /*5840*/  STS.128 [R77.X4], R24 ;  /* 0x000000184d007388 */ /* 0x000fe80000004c00 */
[----:B------:R-:W-:Y:S04]  /*5850*/  STS.128 [R77.X4+0x210], R20 ;  /* 0x000210144d007388 */ /* 0x000fe80000004c00 */
[----:B------:R-:W-:Y:S04]  /*5860*/  STS.128 [R77.X4+0x420], R44 ;  /* 0x0004202c4d007388 */ /* 0x000fe80000004c00 */
[----:B------:R-:W-:Y:S04]  /*5870*/  STS.128 [R77.X4+0x630], R28 ;  /* 0x0006301c4d007388 */ /* 0x000fe80000004c00 */
[----:B------:R-:W-:Y:S06]  /*5880*/  BAR.SYNC 0x0 ;  /* 0x0000000000007b1d */ /* 0x000fec0000000000 */
[----:B------:R-:W4:Y:S01]  /*5890*/  LDS.128 R12, [R40] ;  /* 0x00000000280c7984 */ /* 0x000f220000000c00 */
[----:B------:R-:W-:-:S02]  /*58a0*/  LEA R20, R3, R41, 0x7 ;  /* 0x0000002903147211 */ /* 0x000fc400078e38ff */
[----:B------:R-:W-:Y:S01]  /*58b0*/  LEA R22, R0, R41, 0x7 ;  /* 0x0000002900167211 */ /* 0x000fe200078e38ff */
[----:B------:R-:W4:Y:S01]  /*58c0*/  LDS.128 R16, [R40+0x1080] ;  /* 0x0010800028107984 */ /* 0x000f220000000c00 */
[C---:B------:R-:W-:Y:S01]  /*58d0*/  LOP3.LUT R0, R3.reuse, 0x10, RZ, 0xfc, !PT ;  /* 0x0000001003007812 */ /* 0x040fe200078efcff */
[-C--:B------:R-:W-:Y:S01]  /*58e0*/  IMAD.WIDE R20, R20, R33.reuse, c[0x0][0x170] ;  /* 0x00005c0014147625 */ /* 0x080fe200078e0221 */
[C---:B------:R-:W-:Y:S01]  /*58f0*/  LOP3.LUT R28, R3.reuse, 0x20, RZ, 0xfc, !PT ;  /* 0x00000020031c7812 */ /* 0x040fe200078efcff */
[----:B------:R-:W4:Y:S01]  /*5900*/  LDS.128 R24, [R40+0x2100] ;  /* 0x0021000028187984 */ /* 0x000f220000000c00 */
[C---:B------:R-:W-:Y:S01]  /*5910*/  LOP3.LUT R29, R3.reuse, 0x28, RZ, 0xfc, !PT ;  /* 0x00000028031d7812 */ /* 0x040fe200078efcff */
[----:B------:R-:W-:Y:S01]  /*5920*/  IMAD.WIDE R22, R22, R33, c[0x0][0x170] ;  /* 0x00005c0016167625 */ /* 0x000fe200078e0221 */
[----:B------:R-:W-:Y:S01]  /*5930*/  LOP3.LUT R30, R3, 0x30, RZ, 0xfc, !PT ;  /* 0x00000030031e7812 */ /* 0x000fe200078efcff */
[----:B-1----:R1:W-:Y:S01]  /*5940*/  @P1 STG.E.128 [R20.64], R48 ;  /* 0x0000003014001986 */ /* 0x0023e2000c101d0a */
[----:B------:R-:W-:-:S02]  /*5950*/  ISETP.LT.AND P5, PT, R0, UR4, !P0 ;  /* 0x0000000400007c0c */ /* 0x000fc4000c7a1270 */
[----:B------:R-:W-:Y:S01]  /*5960*/  ISETP.LT.AND P3, PT, R28, UR4, !P0 ;  /* 0x000000041c007c0c */ /* 0x000fe2000c761270 */
[----:B--2---:R2:W-:Y:S01]  /*5970*/  @P2 STG.E.128 [R22.64], R52 ;  /* 0x0000003416002986 */ /* 0x0045e2000c101d0a */
[-C--:B------:R-:W-:Y:S02]  /*5980*/  LEA R3, R0, R41.reuse, 0x7 ;  /* 0x0000002900037211 */ /* 0x080fe400078e38ff */
[C---:B------:R-:W-:Y:S02]  /*5990*/  ISETP.LT.AND P2, PT, R29.reuse, UR4, !P0 ;  /* 0x000000041d007c0c */ /* 0x040fe4000c741270 */
[----:B------:R-:W-:Y:S02]  /*59a0*/  ISETP.LT.AND P1, PT, R30, UR4, !P0 ;  /* 0x000000041e007c0c */ /* 0x000fe4000c721270 */
[----:B------:R-:W-:Y:S02]  /*59b0*/  ISETP.LT.AND P0, PT, R32, UR4, !P0 ;  /* 0x0000000420007c0c */ /* 0x000fe4000c701270 */
[----:B------:R-:W-:-:S02]  /*59c0*/  LEA R29, R29, R41, 0x7 ;  /* 0x000000291d1d7211 */ /* 0x000fc400078e38ff */
[-C--:B------:R-:W-:Y:S02]  /*59d0*/  LEA R30, R30, R41.reuse, 0x7 ;  /* 0x000000291e1e7211 */ /* 0x080fe400078e38ff */
[----:B-1----:R-:W-:Y:S01]  /*59e0*/  LEA R20, R2, R41, 0x7 ;  /* 0x0000002902147211 */ /* 0x002fe200078e38ff */
[----:B------:R-:W-:Y:S01]  /*59f0*/  IMAD.WIDE R2, R3, R33, c[0x0][0x170] ;  /* 0x00005c0003027625 */ /* 0x000fe200078e0221 */
[----:B--2---:R-:W-:-:S03]  /*5a00*/  LEA R22, R28, R41, 0x7 ;  /* 0x000000291c167211 */ /* 0x004fc600078e38ff */
[-C--:B------:R-:W-:Y:S01]  /*5a10*/  IMAD.WIDE R20, R20, R33.reuse, c[0x0][0x170] ;  /* 0x00005c0014147625 */ /* 0x080fe200078e0221 */
[----:B---3--:R1:W-:Y:S03]  /*5a20*/  @P5 STG.E.128 [R2.64], R8 ;  /* 0x0000000802005986 */ /* 0x0083e6000c101d0a */
[-C--:B------:R-:W-:Y:S01]  /*5a30*/  IMAD.WIDE R22, R22, R33.reuse, c[0x0][0x170] ;  /* 0x00005c0016167625 */ /* 0x080fe200078e0221 */
[----:B----4-:R1:W-:Y:S03]  /*5a40*/  @P4 STG.E.128 [R20.64], R4 ;  /* 0x0000000414004986 */ /* 0x0103e6000c101d0a */
[-C--:B------:R-:W-:Y:S01]  /*5a50*/  IMAD.WIDE R28, R29, R33.reuse, c[0x0][0x170] ;  /* 0x00005c001d1c7625 */ /* 0x080fe200078e0221 */
[----:B------:R1:W-:Y:S03]  /*5a60*/  @P3 STG.E.128 [R22.64], R12 ;  /* 0x0000000c16003986 */ /* 0x0003e6000c101d0a */
[----:B------:R-:W-:Y:S01]  /*5a70*/  IMAD.WIDE R30, R30, R33, c[0x0][0x170] ;  /* 0x00005c001e1e7625 */ /* 0x000fe200078e0221 */
[----:B------:R1:W-:Y:S04]  /*5a80*/  @P2 STG.E.128 [R28.64], R16 ;  /* 0x000000101c002986 */ /* 0x0003e8000c101d0a */
[----:B------:R1:W-:Y:S01]  /*5a90*/  @P1 STG.E.128 [R30.64], R24 ;  /* 0x000000181e001986 */ /* 0x0003e2000c101d0a */
[----:B------:R-:W-:Y:S05]  /*5aa0*/  @!P0 EXIT ;  /* 0x000000000000894d */ /* 0x000fea0003800000 */
[----:B-1----:R-:W1:Y:S01]  /*5ab0*/  LDS.128 R4, [R40+0x3180] ;  /* 0x0031800028047984 */ /* 0x002e620000000c00 */
[----:B------:R-:W-:-:S05]  /*5ac0*/  LEA R2, R32, R41, 0x7 ;  /* 0x0000002920027211 */ /* 0x000fca00078e38ff */
[----:B------:R-:W-:-:S05]  /*5ad0*/  IMAD.WIDE R2, R2, R33, c[0x0][0x170] ;  /* 0x00005c0002027625 */ /* 0x000fca00078e0221 */
[----:B-1----:R-:W-:Y:S01]  /*5ae0*/  STG.E.128 [R2.64], R4 ;  /* 0x0000000402007986 */ /* 0x002fe2000c101d0a */
[----:B------:R-:W-:Y:S05]  /*5af0*/  EXIT ;  /* 0x000000000000794d */ /* 0x000fea0003800000 */
.L_x_2:
[----:B------:R-:W-:-:S00]  /*5b00*/  BRA `(.L_x_2) ;  /* 0xfffffff000007947 */ /* 0x000fc0000383ffff */
[----:B------:R-:W-:-:S00]  /*5b10*/  NOP ;  /* 0x0000000000007918 */ /* 0x000fc00000000000 */
        /* <DEDUP_REMOVED lines=14> */
.L_x_3:


//--------------------- .nv.shared.triton_mm      --------------------------
	.section	.nv.shared.triton_mm,"aw",@nobits
	.align	16
